//
// Generated by NVIDIA NVVM Compiler
//
// Compiler Build ID: CL-36424714
// Cuda compilation tools, release 13.0, V13.0.88
// Based on NVVM 20.0.0
//

.version 9.0
.target sm_100
.address_size 64

	// .globl	_Z18medianFilterKernelPiS_ii
// _ZZ18medianFilterKernelPiS_iiE10shared_mem has been demoted

.visible .entry _Z18medianFilterKernelPiS_ii(
	.param .u64 .ptr .align 1 _Z18medianFilterKernelPiS_ii_param_0,
	.param .u64 .ptr .align 1 _Z18medianFilterKernelPiS_ii_param_1,
	.param .u32 _Z18medianFilterKernelPiS_ii_param_2,
	.param .u32 _Z18medianFilterKernelPiS_ii_param_3
)
{
	.local .align 4 .b8 	__local_depot0[484];
	.reg .b64 	%SP;
	.reg .b64 	%SPL;
	.reg .pred 	%p<61>;
	.reg .b16 	%rs<11>;
	.reg .b32 	%r<295>;
	.reg .b64 	%rd<70>;
	// demoted variable
	.shared .align 4 .b8 _ZZ18medianFilterKernelPiS_iiE10shared_mem[18496];
	mov.u64 	%SPL, __local_depot0;
	ld.param.u64 	%rd10, [_Z18medianFilterKernelPiS_ii_param_0];
	ld.param.u64 	%rd9, [_Z18medianFilterKernelPiS_ii_param_1];
	ld.param.u32 	%r85, [_Z18medianFilterKernelPiS_ii_param_2];
	ld.param.u32 	%r87, [_Z18medianFilterKernelPiS_ii_param_3];
	cvta.to.global.u64 	%rd1, %rd10;
	add.u64 	%rd2, %SPL, 0;
	mov.u32 	%r1, %tid.x;
	mov.u32 	%r2, %tid.y;
	mov.u32 	%r88, %ctaid.x;
	mov.u32 	%r89, %ntid.x;
	mad.lo.s32 	%r3, %r88, %r89, %r1;
	mov.u32 	%r90, %ctaid.y;
	mov.u32 	%r91, %ntid.y;
	mad.lo.s32 	%r92, %r90, %r91, %r2;
	setp.lt.s32 	%p1, %r3, 0;
	setp.ge.s32 	%p2, %r3, %r85;
	setp.ge.s32 	%p3, %r92, %r87;
	or.pred  	%p4, %p2, %p3;
	or.pred  	%p5, %p4, %p1;
	@%p5 bra 	$L__BB0_92;
	or.b32  	%r93, %r1, %r2;
	setp.ne.s32 	%p6, %r93, 0;
	mov.u32 	%r94, _ZZ18medianFilterKernelPiS_iiE10shared_mem;
	mad.lo.s32 	%r5, %r1, 272, %r94;
	@%p6 bra 	$L__BB0_3;
	add.s32 	%r202, %r3, -5;
	mad.lo.s32 	%r203, %r202, %r87, %r92;
	add.s32 	%r204, %r203, -5;
	mul.wide.s32 	%rd54, %r204, 4;
	add.s64 	%rd55, %rd1, %rd54;
	ld.global.u32 	%r205, [%rd55];
	st.shared.u32 	[_ZZ18medianFilterKernelPiS_iiE10shared_mem], %r205;
	ld.global.u32 	%r206, [%rd55+4];
	st.shared.u32 	[_ZZ18medianFilterKernelPiS_iiE10shared_mem+4], %r206;
	ld.global.u32 	%r207, [%rd55+8];
	st.shared.u32 	[_ZZ18medianFilterKernelPiS_iiE10shared_mem+8], %r207;
	ld.global.u32 	%r208, [%rd55+12];
	st.shared.u32 	[_ZZ18medianFilterKernelPiS_iiE10shared_mem+12], %r208;
	ld.global.u32 	%r209, [%rd55+16];
	st.shared.u32 	[_ZZ18medianFilterKernelPiS_iiE10shared_mem+16], %r209;
	mul.wide.s32 	%rd56, %r87, 4;
	add.s64 	%rd57, %rd55, %rd56;
	ld.global.u32 	%r210, [%rd57];
	st.shared.u32 	[_ZZ18medianFilterKernelPiS_iiE10shared_mem+272], %r210;
	ld.global.u32 	%r211, [%rd57+4];
	st.shared.u32 	[_ZZ18medianFilterKernelPiS_iiE10shared_mem+276], %r211;
	ld.global.u32 	%r212, [%rd57+8];
	st.shared.u32 	[_ZZ18medianFilterKernelPiS_iiE10shared_mem+280], %r212;
	ld.global.u32 	%r213, [%rd57+12];
	st.shared.u32 	[_ZZ18medianFilterKernelPiS_iiE10shared_mem+284], %r213;
	ld.global.u32 	%r214, [%rd57+16];
	st.shared.u32 	[_ZZ18medianFilterKernelPiS_iiE10shared_mem+288], %r214;
	add.s64 	%rd58, %rd57, %rd56;
	ld.global.u32 	%r215, [%rd58];
	st.shared.u32 	[_ZZ18medianFilterKernelPiS_iiE10shared_mem+544], %r215;
	ld.global.u32 	%r216, [%rd58+4];
	st.shared.u32 	[_ZZ18medianFilterKernelPiS_iiE10shared_mem+548], %r216;
	ld.global.u32 	%r217, [%rd58+8];
	st.shared.u32 	[_ZZ18medianFilterKernelPiS_iiE10shared_mem+552], %r217;
	ld.global.u32 	%r218, [%rd58+12];
	st.shared.u32 	[_ZZ18medianFilterKernelPiS_iiE10shared_mem+556], %r218;
	ld.global.u32 	%r219, [%rd58+16];
	st.shared.u32 	[_ZZ18medianFilterKernelPiS_iiE10shared_mem+560], %r219;
	add.s64 	%rd59, %rd58, %rd56;
	ld.global.u32 	%r220, [%rd59];
	st.shared.u32 	[_ZZ18medianFilterKernelPiS_iiE10shared_mem+816], %r220;
	ld.global.u32 	%r221, [%rd59+4];
	st.shared.u32 	[_ZZ18medianFilterKernelPiS_iiE10shared_mem+820], %r221;
	ld.global.u32 	%r222, [%rd59+8];
	st.shared.u32 	[_ZZ18medianFilterKernelPiS_iiE10shared_mem+824], %r222;
	ld.global.u32 	%r223, [%rd59+12];
	st.shared.u32 	[_ZZ18medianFilterKernelPiS_iiE10shared_mem+828], %r223;
	ld.global.u32 	%r224, [%rd59+16];
	st.shared.u32 	[_ZZ18medianFilterKernelPiS_iiE10shared_mem+832], %r224;
	add.s64 	%rd60, %rd59, %rd56;
	ld.global.u32 	%r225, [%rd60];
	st.shared.u32 	[_ZZ18medianFilterKernelPiS_iiE10shared_mem+1088], %r225;
	ld.global.u32 	%r226, [%rd60+4];
	st.shared.u32 	[_ZZ18medianFilterKernelPiS_iiE10shared_mem+1092], %r226;
	ld.global.u32 	%r227, [%rd60+8];
	st.shared.u32 	[_ZZ18medianFilterKernelPiS_iiE10shared_mem+1096], %r227;
	ld.global.u32 	%r228, [%rd60+12];
	st.shared.u32 	[_ZZ18medianFilterKernelPiS_iiE10shared_mem+1100], %r228;
	ld.global.u32 	%r229, [%rd60+16];
	st.shared.u32 	[_ZZ18medianFilterKernelPiS_iiE10shared_mem+1104], %r229;
	bra.uni 	$L__BB0_17;
$L__BB0_3:
	setp.ne.s32 	%p7, %r1, 63;
	setp.ne.s32 	%p8, %r2, 63;
	or.pred  	%p9, %p7, %p8;
	@%p9 bra 	$L__BB0_5;
	mad.lo.s32 	%r176, %r3, %r87, %r92;
	mul.wide.s32 	%rd47, %r176, 4;
	add.s64 	%rd48, %rd1, %rd47;
	ld.global.u32 	%r177, [%rd48];
	st.shared.u32 	[_ZZ18medianFilterKernelPiS_iiE10shared_mem+18768], %r177;
	ld.global.u32 	%r178, [%rd48+4];
	st.shared.u32 	[_ZZ18medianFilterKernelPiS_iiE10shared_mem+18772], %r178;
	ld.global.u32 	%r179, [%rd48+8];
	st.shared.u32 	[_ZZ18medianFilterKernelPiS_iiE10shared_mem+18776], %r179;
	ld.global.u32 	%r180, [%rd48+12];
	st.shared.u32 	[_ZZ18medianFilterKernelPiS_iiE10shared_mem+18780], %r180;
	ld.global.u32 	%r181, [%rd48+16];
	st.shared.u32 	[_ZZ18medianFilterKernelPiS_iiE10shared_mem+18784], %r181;
	mul.wide.s32 	%rd49, %r87, 4;
	add.s64 	%rd50, %rd48, %rd49;
	ld.global.u32 	%r182, [%rd50];
	st.shared.u32 	[_ZZ18medianFilterKernelPiS_iiE10shared_mem+19040], %r182;
	ld.global.u32 	%r183, [%rd50+4];
	st.shared.u32 	[_ZZ18medianFilterKernelPiS_iiE10shared_mem+19044], %r183;
	ld.global.u32 	%r184, [%rd50+8];
	st.shared.u32 	[_ZZ18medianFilterKernelPiS_iiE10shared_mem+19048], %r184;
	ld.global.u32 	%r185, [%rd50+12];
	st.shared.u32 	[_ZZ18medianFilterKernelPiS_iiE10shared_mem+19052], %r185;
	ld.global.u32 	%r186, [%rd50+16];
	st.shared.u32 	[_ZZ18medianFilterKernelPiS_iiE10shared_mem+19056], %r186;
	add.s64 	%rd51, %rd50, %rd49;
	ld.global.u32 	%r187, [%rd51];
	st.shared.u32 	[_ZZ18medianFilterKernelPiS_iiE10shared_mem+19312], %r187;
	ld.global.u32 	%r188, [%rd51+4];
	st.shared.u32 	[_ZZ18medianFilterKernelPiS_iiE10shared_mem+19316], %r188;
	ld.global.u32 	%r189, [%rd51+8];
	st.shared.u32 	[_ZZ18medianFilterKernelPiS_iiE10shared_mem+19320], %r189;
	ld.global.u32 	%r190, [%rd51+12];
	st.shared.u32 	[_ZZ18medianFilterKernelPiS_iiE10shared_mem+19324], %r190;
	ld.global.u32 	%r191, [%rd51+16];
	st.shared.u32 	[_ZZ18medianFilterKernelPiS_iiE10shared_mem+19328], %r191;
	add.s64 	%rd52, %rd51, %rd49;
	ld.global.u32 	%r192, [%rd52];
	st.shared.u32 	[_ZZ18medianFilterKernelPiS_iiE10shared_mem+19584], %r192;
	ld.global.u32 	%r193, [%rd52+4];
	st.shared.u32 	[_ZZ18medianFilterKernelPiS_iiE10shared_mem+19588], %r193;
	ld.global.u32 	%r194, [%rd52+8];
	st.shared.u32 	[_ZZ18medianFilterKernelPiS_iiE10shared_mem+19592], %r194;
	ld.global.u32 	%r195, [%rd52+12];
	st.shared.u32 	[_ZZ18medianFilterKernelPiS_iiE10shared_mem+19596], %r195;
	ld.global.u32 	%r196, [%rd52+16];
	st.shared.u32 	[_ZZ18medianFilterKernelPiS_iiE10shared_mem+19600], %r196;
	add.s64 	%rd53, %rd52, %rd49;
	ld.global.u32 	%r197, [%rd53];
	st.shared.u32 	[_ZZ18medianFilterKernelPiS_iiE10shared_mem+19856], %r197;
	ld.global.u32 	%r198, [%rd53+4];
	st.shared.u32 	[_ZZ18medianFilterKernelPiS_iiE10shared_mem+19860], %r198;
	ld.global.u32 	%r199, [%rd53+8];
	st.shared.u32 	[_ZZ18medianFilterKernelPiS_iiE10shared_mem+19864], %r199;
	ld.global.u32 	%r200, [%rd53+12];
	st.shared.u32 	[_ZZ18medianFilterKernelPiS_iiE10shared_mem+19868], %r200;
	ld.global.u32 	%r201, [%rd53+16];
	st.shared.u32 	[_ZZ18medianFilterKernelPiS_iiE10shared_mem+19872], %r201;
	bra.uni 	$L__BB0_17;
$L__BB0_5:
	setp.ne.s32 	%p10, %r2, 63;
	setp.ne.s32 	%p11, %r1, 0;
	or.pred  	%p12, %p11, %p10;
	@%p12 bra 	$L__BB0_7;
	add.s32 	%r149, %r3, -5;
	mad.lo.s32 	%r150, %r149, %r87, %r92;
	mul.wide.s32 	%rd40, %r150, 4;
	add.s64 	%rd41, %rd1, %rd40;
	ld.global.u32 	%r151, [%rd41];
	st.shared.u32 	[_ZZ18medianFilterKernelPiS_iiE10shared_mem+272], %r151;
	ld.global.u32 	%r152, [%rd41+4];
	st.shared.u32 	[_ZZ18medianFilterKernelPiS_iiE10shared_mem+276], %r152;
	ld.global.u32 	%r153, [%rd41+8];
	st.shared.u32 	[_ZZ18medianFilterKernelPiS_iiE10shared_mem+280], %r153;
	ld.global.u32 	%r154, [%rd41+12];
	st.shared.u32 	[_ZZ18medianFilterKernelPiS_iiE10shared_mem+284], %r154;
	ld.global.u32 	%r155, [%rd41+16];
	st.shared.u32 	[_ZZ18medianFilterKernelPiS_iiE10shared_mem+288], %r155;
	mul.wide.s32 	%rd42, %r87, 4;
	add.s64 	%rd43, %rd41, %rd42;
	ld.global.u32 	%r156, [%rd43];
	st.shared.u32 	[_ZZ18medianFilterKernelPiS_iiE10shared_mem+544], %r156;
	ld.global.u32 	%r157, [%rd43+4];
	st.shared.u32 	[_ZZ18medianFilterKernelPiS_iiE10shared_mem+548], %r157;
	ld.global.u32 	%r158, [%rd43+8];
	st.shared.u32 	[_ZZ18medianFilterKernelPiS_iiE10shared_mem+552], %r158;
	ld.global.u32 	%r159, [%rd43+12];
	st.shared.u32 	[_ZZ18medianFilterKernelPiS_iiE10shared_mem+556], %r159;
	ld.global.u32 	%r160, [%rd43+16];
	st.shared.u32 	[_ZZ18medianFilterKernelPiS_iiE10shared_mem+560], %r160;
	add.s64 	%rd44, %rd43, %rd42;
	ld.global.u32 	%r161, [%rd44];
	st.shared.u32 	[_ZZ18medianFilterKernelPiS_iiE10shared_mem+816], %r161;
	ld.global.u32 	%r162, [%rd44+4];
	st.shared.u32 	[_ZZ18medianFilterKernelPiS_iiE10shared_mem+820], %r162;
	ld.global.u32 	%r163, [%rd44+8];
	st.shared.u32 	[_ZZ18medianFilterKernelPiS_iiE10shared_mem+824], %r163;
	ld.global.u32 	%r164, [%rd44+12];
	st.shared.u32 	[_ZZ18medianFilterKernelPiS_iiE10shared_mem+828], %r164;
	ld.global.u32 	%r165, [%rd44+16];
	st.shared.u32 	[_ZZ18medianFilterKernelPiS_iiE10shared_mem+832], %r165;
	add.s64 	%rd45, %rd44, %rd42;
	ld.global.u32 	%r166, [%rd45];
	st.shared.u32 	[_ZZ18medianFilterKernelPiS_iiE10shared_mem+1088], %r166;
	ld.global.u32 	%r167, [%rd45+4];
	st.shared.u32 	[_ZZ18medianFilterKernelPiS_iiE10shared_mem+1092], %r167;
	ld.global.u32 	%r168, [%rd45+8];
	st.shared.u32 	[_ZZ18medianFilterKernelPiS_iiE10shared_mem+1096], %r168;
	ld.global.u32 	%r169, [%rd45+12];
	st.shared.u32 	[_ZZ18medianFilterKernelPiS_iiE10shared_mem+1100], %r169;
	ld.global.u32 	%r170, [%rd45+16];
	st.shared.u32 	[_ZZ18medianFilterKernelPiS_iiE10shared_mem+1104], %r170;
	add.s64 	%rd46, %rd45, %rd42;
	ld.global.u32 	%r171, [%rd46];
	st.shared.u32 	[_ZZ18medianFilterKernelPiS_iiE10shared_mem+1360], %r171;
	ld.global.u32 	%r172, [%rd46+4];
	st.shared.u32 	[_ZZ18medianFilterKernelPiS_iiE10shared_mem+1364], %r172;
	ld.global.u32 	%r173, [%rd46+8];
	st.shared.u32 	[_ZZ18medianFilterKernelPiS_iiE10shared_mem+1368], %r173;
	ld.global.u32 	%r174, [%rd46+12];
	st.shared.u32 	[_ZZ18medianFilterKernelPiS_iiE10shared_mem+1372], %r174;
	ld.global.u32 	%r175, [%rd46+16];
	st.shared.u32 	[_ZZ18medianFilterKernelPiS_iiE10shared_mem+1376], %r175;
	bra.uni 	$L__BB0_17;
$L__BB0_7:
	setp.ne.s32 	%p13, %r1, 63;
	setp.ne.s32 	%p14, %r2, 0;
	or.pred  	%p15, %p14, %p13;
	@%p15 bra 	$L__BB0_9;
	mad.lo.s32 	%r122, %r3, %r87, %r92;
	add.s32 	%r123, %r122, -5;
	mul.wide.s32 	%rd33, %r123, 4;
	add.s64 	%rd34, %rd1, %rd33;
	ld.global.u32 	%r124, [%rd34];
	st.shared.u32 	[_ZZ18medianFilterKernelPiS_iiE10shared_mem+18496], %r124;
	ld.global.u32 	%r125, [%rd34+4];
	st.shared.u32 	[_ZZ18medianFilterKernelPiS_iiE10shared_mem+18500], %r125;
	ld.global.u32 	%r126, [%rd34+8];
	st.shared.u32 	[_ZZ18medianFilterKernelPiS_iiE10shared_mem+18504], %r126;
	ld.global.u32 	%r127, [%rd34+12];
	st.shared.u32 	[_ZZ18medianFilterKernelPiS_iiE10shared_mem+18508], %r127;
	ld.global.u32 	%r128, [%rd34+16];
	st.shared.u32 	[_ZZ18medianFilterKernelPiS_iiE10shared_mem+18512], %r128;
	mul.wide.s32 	%rd35, %r87, 4;
	add.s64 	%rd36, %rd34, %rd35;
	ld.global.u32 	%r129, [%rd36];
	st.shared.u32 	[_ZZ18medianFilterKernelPiS_iiE10shared_mem+18768], %r129;
	ld.global.u32 	%r130, [%rd36+4];
	st.shared.u32 	[_ZZ18medianFilterKernelPiS_iiE10shared_mem+18772], %r130;
	ld.global.u32 	%r131, [%rd36+8];
	st.shared.u32 	[_ZZ18medianFilterKernelPiS_iiE10shared_mem+18776], %r131;
	ld.global.u32 	%r132, [%rd36+12];
	st.shared.u32 	[_ZZ18medianFilterKernelPiS_iiE10shared_mem+18780], %r132;
	ld.global.u32 	%r133, [%rd36+16];
	st.shared.u32 	[_ZZ18medianFilterKernelPiS_iiE10shared_mem+18784], %r133;
	add.s64 	%rd37, %rd36, %rd35;
	ld.global.u32 	%r134, [%rd37];
	st.shared.u32 	[_ZZ18medianFilterKernelPiS_iiE10shared_mem+19040], %r134;
	ld.global.u32 	%r135, [%rd37+4];
	st.shared.u32 	[_ZZ18medianFilterKernelPiS_iiE10shared_mem+19044], %r135;
	ld.global.u32 	%r136, [%rd37+8];
	st.shared.u32 	[_ZZ18medianFilterKernelPiS_iiE10shared_mem+19048], %r136;
	ld.global.u32 	%r137, [%rd37+12];
	st.shared.u32 	[_ZZ18medianFilterKernelPiS_iiE10shared_mem+19052], %r137;
	ld.global.u32 	%r138, [%rd37+16];
	st.shared.u32 	[_ZZ18medianFilterKernelPiS_iiE10shared_mem+19056], %r138;
	add.s64 	%rd38, %rd37, %rd35;
	ld.global.u32 	%r139, [%rd38];
	st.shared.u32 	[_ZZ18medianFilterKernelPiS_iiE10shared_mem+19312], %r139;
	ld.global.u32 	%r140, [%rd38+4];
	st.shared.u32 	[_ZZ18medianFilterKernelPiS_iiE10shared_mem+19316], %r140;
	ld.global.u32 	%r141, [%rd38+8];
	st.shared.u32 	[_ZZ18medianFilterKernelPiS_iiE10shared_mem+19320], %r141;
	ld.global.u32 	%r142, [%rd38+12];
	st.shared.u32 	[_ZZ18medianFilterKernelPiS_iiE10shared_mem+19324], %r142;
	ld.global.u32 	%r143, [%rd38+16];
	st.shared.u32 	[_ZZ18medianFilterKernelPiS_iiE10shared_mem+19328], %r143;
	add.s64 	%rd39, %rd38, %rd35;
	ld.global.u32 	%r144, [%rd39];
	st.shared.u32 	[_ZZ18medianFilterKernelPiS_iiE10shared_mem+19584], %r144;
	ld.global.u32 	%r145, [%rd39+4];
	st.shared.u32 	[_ZZ18medianFilterKernelPiS_iiE10shared_mem+19588], %r145;
	ld.global.u32 	%r146, [%rd39+8];
	st.shared.u32 	[_ZZ18medianFilterKernelPiS_iiE10shared_mem+19592], %r146;
	ld.global.u32 	%r147, [%rd39+12];
	st.shared.u32 	[_ZZ18medianFilterKernelPiS_iiE10shared_mem+19596], %r147;
	ld.global.u32 	%r148, [%rd39+16];
	st.shared.u32 	[_ZZ18medianFilterKernelPiS_iiE10shared_mem+19600], %r148;
	bra.uni 	$L__BB0_17;
$L__BB0_9:
	setp.eq.s32 	%p16, %r1, 63;
	@%p16 bra 	$L__BB0_12;
	setp.ne.s32 	%p17, %r1, 0;
	@%p17 bra 	$L__BB0_13;
	shl.b32 	%r108, %r2, 2;
	add.s32 	%r110, %r94, %r108;
	add.s32 	%r111, %r3, -5;
	mad.lo.s32 	%r112, %r111, %r87, %r92;
	mul.wide.s32 	%rd22, %r112, 4;
	add.s64 	%rd23, %rd1, %rd22;
	ld.global.u32 	%r113, [%rd23];
	st.shared.u32 	[%r110], %r113;
	mul.wide.s32 	%rd24, %r87, 4;
	add.s64 	%rd25, %rd23, %rd24;
	ld.global.u32 	%r114, [%rd25];
	st.shared.u32 	[%r110+272], %r114;
	add.s64 	%rd26, %rd25, %rd24;
	ld.global.u32 	%r115, [%rd26];
	st.shared.u32 	[%r110+544], %r115;
	add.s64 	%rd27, %rd26, %rd24;
	ld.global.u32 	%r116, [%rd27];
	st.shared.u32 	[%r110+816], %r116;
	add.s64 	%rd28, %rd27, %rd24;
	ld.global.u32 	%r117, [%rd28];
	st.shared.u32 	[%r110+1088], %r117;
	bra.uni 	$L__BB0_17;
$L__BB0_12:
	shl.b32 	%r95, %r2, 2;
	add.s32 	%r97, %r94, %r95;
	mad.lo.s32 	%r98, %r3, %r87, %r92;
	mul.wide.u32 	%rd12, %r98, 4;
	add.s64 	%rd13, %rd1, %rd12;
	ld.global.u32 	%r99, [%rd13];
	st.shared.u32 	[%r97+18496], %r99;
	add.s32 	%r100, %r98, %r87;
	mul.wide.u32 	%rd14, %r100, 4;
	add.s64 	%rd15, %rd1, %rd14;
	ld.global.u32 	%r101, [%rd15];
	st.shared.u32 	[%r97+18768], %r101;
	add.s32 	%r102, %r100, %r87;
	mul.wide.u32 	%rd16, %r102, 4;
	add.s64 	%rd17, %rd1, %rd16;
	ld.global.u32 	%r103, [%rd17];
	st.shared.u32 	[%r97+19040], %r103;
	add.s32 	%r104, %r102, %r87;
	mul.wide.u32 	%rd18, %r104, 4;
	add.s64 	%rd19, %rd1, %rd18;
	ld.global.u32 	%r105, [%rd19];
	st.shared.u32 	[%r97+19312], %r105;
	add.s32 	%r106, %r104, %r87;
	mul.wide.u32 	%rd20, %r106, 4;
	add.s64 	%rd21, %rd1, %rd20;
	ld.global.u32 	%r107, [%rd21];
	st.shared.u32 	[%r97+19584], %r107;
	bra.uni 	$L__BB0_17;
$L__BB0_13:
	setp.eq.s32 	%p18, %r2, 0;
	@%p18 bra 	$L__BB0_16;
	setp.ne.s32 	%p19, %r2, 63;
	@%p19 bra 	$L__BB0_17;
	mad.lo.s32 	%r118, %r87, %r1, %r92;
	mul.wide.u32 	%rd29, %r118, 4;
	add.s64 	%rd30, %rd1, %rd29;
	ld.global.u32 	%r119, [%rd30];
	st.shared.u32 	[%r5+272], %r119;
	st.shared.u32 	[%r5+276], %r119;
	st.shared.u32 	[%r5+280], %r119;
	st.shared.u32 	[%r5+284], %r119;
	st.shared.u32 	[%r5+288], %r119;
	bra.uni 	$L__BB0_17;
$L__BB0_16:
	mad.lo.s32 	%r120, %r87, %r1, %r92;
	mul.wide.u32 	%rd31, %r120, 4;
	add.s64 	%rd32, %rd1, %rd31;
	ld.global.u32 	%r121, [%rd32];
	st.shared.u32 	[%r5], %r121;
	st.shared.u32 	[%r5+4], %r121;
	st.shared.u32 	[%r5+8], %r121;
	st.shared.u32 	[%r5+12], %r121;
	st.shared.u32 	[%r5+16], %r121;
$L__BB0_17:
	add.s32 	%r232, %r87, 10;
	mad.lo.s32 	%r233, %r232, %r3, %r92;
	mul.wide.u32 	%rd61, %r233, 4;
	add.s64 	%rd62, %rd1, %rd61;
	ld.global.u32 	%r234, [%rd62];
	shl.b32 	%r235, %r2, 2;
	add.s32 	%r236, %r5, %r235;
	st.shared.u32 	[%r236+1380], %r234;
	bar.sync 	0;
	ld.shared.u32 	%r237, [%r236];
	st.local.u32 	[%rd2], %r237;
	st.local.u32 	[%rd2+4], %r237;
	st.local.u32 	[%rd2+8], %r237;
	st.local.u32 	[%rd2+12], %r237;
	st.local.u32 	[%rd2+16], %r237;
	st.local.u32 	[%rd2+20], %r237;
	st.local.u32 	[%rd2+24], %r237;
	st.local.u32 	[%rd2+28], %r237;
	add.s64 	%rd3, %rd2, 32;
	st.local.u32 	[%rd2+32], %r237;
	st.local.u32 	[%rd2+36], %r237;
	st.local.u32 	[%rd2+40], %r237;
	ld.shared.u32 	%r238, [%r236+276];
	st.local.u32 	[%rd2+44], %r238;
	st.local.u32 	[%rd2+48], %r238;
	st.local.u32 	[%rd2+52], %r238;
	st.local.u32 	[%rd2+56], %r238;
	st.local.u32 	[%rd2+60], %r238;
	st.local.u32 	[%rd2+64], %r238;
	st.local.u32 	[%rd2+68], %r238;
	st.local.u32 	[%rd2+72], %r238;
	st.local.u32 	[%rd2+76], %r238;
	st.local.u32 	[%rd2+80], %r238;
	st.local.u32 	[%rd2+84], %r238;
	ld.shared.u32 	%r239, [%r236+552];
	st.local.u32 	[%rd2+88], %r239;
	st.local.u32 	[%rd2+92], %r239;
	st.local.u32 	[%rd2+96], %r239;
	st.local.u32 	[%rd2+100], %r239;
	st.local.u32 	[%rd2+104], %r239;
	st.local.u32 	[%rd2+108], %r239;
	st.local.u32 	[%rd2+112], %r239;
	st.local.u32 	[%rd2+116], %r239;
	st.local.u32 	[%rd2+120], %r239;
	st.local.u32 	[%rd2+124], %r239;
	st.local.u32 	[%rd2+128], %r239;
	ld.shared.u32 	%r240, [%r236+828];
	st.local.u32 	[%rd2+132], %r240;
	st.local.u32 	[%rd2+136], %r240;
	st.local.u32 	[%rd2+140], %r240;
	st.local.u32 	[%rd2+144], %r240;
	st.local.u32 	[%rd2+148], %r240;
	st.local.u32 	[%rd2+152], %r240;
	st.local.u32 	[%rd2+156], %r240;
	st.local.u32 	[%rd2+160], %r240;
	st.local.u32 	[%rd2+164], %r240;
	st.local.u32 	[%rd2+168], %r240;
	st.local.u32 	[%rd2+172], %r240;
	ld.shared.u32 	%r241, [%r236+1104];
	st.local.u32 	[%rd2+176], %r241;
	st.local.u32 	[%rd2+180], %r241;
	st.local.u32 	[%rd2+184], %r241;
	st.local.u32 	[%rd2+188], %r241;
	st.local.u32 	[%rd2+192], %r241;
	st.local.u32 	[%rd2+196], %r241;
	st.local.u32 	[%rd2+200], %r241;
	st.local.u32 	[%rd2+204], %r241;
	st.local.u32 	[%rd2+208], %r241;
	st.local.u32 	[%rd2+212], %r241;
	st.local.u32 	[%rd2+216], %r241;
	ld.shared.u32 	%r242, [%r236+1380];
	st.local.u32 	[%rd2+220], %r242;
	st.local.u32 	[%rd2+224], %r242;
	st.local.u32 	[%rd2+228], %r242;
	st.local.u32 	[%rd2+232], %r242;
	st.local.u32 	[%rd2+236], %r242;
	st.local.u32 	[%rd2+240], %r242;
	st.local.u32 	[%rd2+244], %r242;
	st.local.u32 	[%rd2+248], %r242;
	st.local.u32 	[%rd2+252], %r242;
	st.local.u32 	[%rd2+256], %r242;
	st.local.u32 	[%rd2+260], %r242;
	ld.shared.u32 	%r243, [%r236+1656];
	st.local.u32 	[%rd2+264], %r243;
	st.local.u32 	[%rd2+268], %r243;
	st.local.u32 	[%rd2+272], %r243;
	st.local.u32 	[%rd2+276], %r243;
	st.local.u32 	[%rd2+280], %r243;
	st.local.u32 	[%rd2+284], %r243;
	st.local.u32 	[%rd2+288], %r243;
	st.local.u32 	[%rd2+292], %r243;
	st.local.u32 	[%rd2+296], %r243;
	st.local.u32 	[%rd2+300], %r243;
	st.local.u32 	[%rd2+304], %r243;
	ld.shared.u32 	%r244, [%r236+1932];
	st.local.u32 	[%rd2+308], %r244;
	st.local.u32 	[%rd2+312], %r244;
	st.local.u32 	[%rd2+316], %r244;
	st.local.u32 	[%rd2+320], %r244;
	st.local.u32 	[%rd2+324], %r244;
	st.local.u32 	[%rd2+328], %r244;
	st.local.u32 	[%rd2+332], %r244;
	st.local.u32 	[%rd2+336], %r244;
	st.local.u32 	[%rd2+340], %r244;
	st.local.u32 	[%rd2+344], %r244;
	st.local.u32 	[%rd2+348], %r244;
	ld.shared.u32 	%r245, [%r236+2208];
	st.local.u32 	[%rd2+352], %r245;
	st.local.u32 	[%rd2+356], %r245;
	st.local.u32 	[%rd2+360], %r245;
	st.local.u32 	[%rd2+364], %r245;
	st.local.u32 	[%rd2+368], %r245;
	st.local.u32 	[%rd2+372], %r245;
	st.local.u32 	[%rd2+376], %r245;
	st.local.u32 	[%rd2+380], %r245;
	st.local.u32 	[%rd2+384], %r245;
	st.local.u32 	[%rd2+388], %r245;
	st.local.u32 	[%rd2+392], %r245;
	ld.shared.u32 	%r246, [%r236+2484];
	st.local.u32 	[%rd2+396], %r246;
	st.local.u32 	[%rd2+400], %r246;
	st.local.u32 	[%rd2+404], %r246;
	st.local.u32 	[%rd2+408], %r246;
	st.local.u32 	[%rd2+412], %r246;
	st.local.u32 	[%rd2+416], %r246;
	st.local.u32 	[%rd2+420], %r246;
	st.local.u32 	[%rd2+424], %r246;
	st.local.u32 	[%rd2+428], %r246;
	st.local.u32 	[%rd2+432], %r246;
	st.local.u32 	[%rd2+436], %r246;
	ld.shared.u32 	%r247, [%r236+2760];
	st.local.u32 	[%rd2+440], %r247;
	st.local.u32 	[%rd2+444], %r247;
	st.local.u32 	[%rd2+448], %r247;
	st.local.u32 	[%rd2+452], %r247;
	st.local.u32 	[%rd2+456], %r247;
	st.local.u32 	[%rd2+460], %r247;
	st.local.u32 	[%rd2+464], %r247;
	st.local.u32 	[%rd2+468], %r247;
	st.local.u32 	[%rd2+472], %r247;
	st.local.u32 	[%rd2+476], %r247;
	st.local.u32 	[%rd2+480], %r247;
	mov.b32 	%r261, 0;
	mov.b32 	%r260, 120;
	mov.b16 	%rs9, 0;
	mov.u16 	%rs10, %rs9;
$L__BB0_18:
	add.s32 	%r249, %r261, -105;
	setp.lt.u32 	%p20, %r249, 15;
	mov.b32 	%r288, 0;
	@%p20 bra 	$L__BB0_53;
	and.b32  	%r288, %r260, -16;
	ld.local.u32 	%r263, [%rd2];
	neg.s32 	%r262, %r288;
	mov.u64 	%rd69, %rd3;
$L__BB0_20:
	.pragma "nounroll";
	ld.local.u32 	%r264, [%rd69+-28];
	setp.le.s32 	%p21, %r263, %r264;
	@%p21 bra 	$L__BB0_22;
	st.local.u32 	[%rd69+-28], %r263;
	st.local.u32 	[%rd69+-32], %r264;
	mov.u32 	%r264, %r263;
$L__BB0_22:
	ld.local.u32 	%r265, [%rd69+-24];
	setp.le.s32 	%p22, %r264, %r265;
	@%p22 bra 	$L__BB0_24;
	st.local.u32 	[%rd69+-24], %r264;
	st.local.u32 	[%rd69+-28], %r265;
	mov.u32 	%r265, %r264;
$L__BB0_24:
	ld.local.u32 	%r266, [%rd69+-20];
	setp.le.s32 	%p23, %r265, %r266;
	@%p23 bra 	$L__BB0_26;
	st.local.u32 	[%rd69+-20], %r265;
	st.local.u32 	[%rd69+-24], %r266;
	mov.u32 	%r266, %r265;
$L__BB0_26:
	ld.local.u32 	%r267, [%rd69+-16];
	setp.le.s32 	%p24, %r266, %r267;
	@%p24 bra 	$L__BB0_28;
	st.local.u32 	[%rd69+-16], %r266;
	st.local.u32 	[%rd69+-20], %r267;
	mov.u32 	%r267, %r266;
$L__BB0_28:
	ld.local.u32 	%r268, [%rd69+-12];
	setp.le.s32 	%p25, %r267, %r268;
	@%p25 bra 	$L__BB0_30;
	st.local.u32 	[%rd69+-12], %r267;
	st.local.u32 	[%rd69+-16], %r268;
	mov.u32 	%r268, %r267;
$L__BB0_30:
	ld.local.u32 	%r269, [%rd69+-8];
	setp.le.s32 	%p26, %r268, %r269;
	@%p26 bra 	$L__BB0_32;
	st.local.u32 	[%rd69+-8], %r268;
	st.local.u32 	[%rd69+-12], %r269;
	mov.u32 	%r269, %r268;
$L__BB0_32:
	ld.local.u32 	%r270, [%rd69+-4];
	setp.le.s32 	%p27, %r269, %r270;
	@%p27 bra 	$L__BB0_34;
	st.local.u32 	[%rd69+-4], %r269;
	st.local.u32 	[%rd69+-8], %r270;
	mov.u32 	%r270, %r269;
$L__BB0_34:
	ld.local.u32 	%r271, [%rd69];
	setp.le.s32 	%p28, %r270, %r271;
	@%p28 bra 	$L__BB0_36;
	st.local.u32 	[%rd69], %r270;
	st.local.u32 	[%rd69+-4], %r271;
	mov.u32 	%r271, %r270;
$L__BB0_36:
	ld.local.u32 	%r272, [%rd69+4];
	setp.le.s32 	%p29, %r271, %r272;
	@%p29 bra 	$L__BB0_38;
	st.local.u32 	[%rd69+4], %r271;
	st.local.u32 	[%rd69], %r272;
	mov.u32 	%r272, %r271;
$L__BB0_38:
	ld.local.u32 	%r273, [%rd69+8];
	setp.le.s32 	%p30, %r272, %r273;
	@%p30 bra 	$L__BB0_40;
	st.local.u32 	[%rd69+8], %r272;
	st.local.u32 	[%rd69+4], %r273;
	mov.u32 	%r273, %r272;
$L__BB0_40:
	ld.local.u32 	%r274, [%rd69+12];
	setp.le.s32 	%p31, %r273, %r274;
	@%p31 bra 	$L__BB0_42;
	st.local.u32 	[%rd69+12], %r273;
	st.local.u32 	[%rd69+8], %r274;
	mov.u32 	%r274, %r273;
$L__BB0_42:
	ld.local.u32 	%r275, [%rd69+16];
	setp.le.s32 	%p32, %r274, %r275;
	@%p32 bra 	$L__BB0_44;
	st.local.u32 	[%rd69+16], %r274;
	st.local.u32 	[%rd69+12], %r275;
	mov.u32 	%r275, %r274;
$L__BB0_44:
	ld.local.u32 	%r276, [%rd69+20];
	setp.le.s32 	%p33, %r275, %r276;
	@%p33 bra 	$L__BB0_46;
	st.local.u32 	[%rd69+20], %r275;
	st.local.u32 	[%rd69+16], %r276;
	mov.u32 	%r276, %r275;
$L__BB0_46:
	ld.local.u32 	%r277, [%rd69+24];
	setp.le.s32 	%p34, %r276, %r277;
	@%p34 bra 	$L__BB0_48;
	st.local.u32 	[%rd69+24], %r276;
	st.local.u32 	[%rd69+20], %r277;
	mov.u32 	%r277, %r276;
$L__BB0_48:
	ld.local.u32 	%r278, [%rd69+28];
	setp.le.s32 	%p35, %r277, %r278;
	@%p35 bra 	$L__BB0_50;
	st.local.u32 	[%rd69+28], %r277;
	st.local.u32 	[%rd69+24], %r278;
	mov.u32 	%r278, %r277;
$L__BB0_50:
	ld.local.u32 	%r263, [%rd69+32];
	setp.le.s32 	%p36, %r278, %r263;
	@%p36 bra 	$L__BB0_52;
	st.local.u32 	[%rd69+32], %r278;
	st.local.u32 	[%rd69+28], %r263;
	mov.u32 	%r263, %r278;
$L__BB0_52:
	add.s32 	%r262, %r262, 16;
	add.s64 	%rd69, %rd69, 64;
	setp.ne.s32 	%p37, %r262, 0;
	@%p37 bra 	$L__BB0_20;
$L__BB0_53:
	and.b32  	%r250, %r260, 15;
	setp.eq.s32 	%p38, %r250, 0;
	@%p38 bra 	$L__BB0_90;
	sub.s16 	%rs7, 8, %rs10;
	cvt.u32.u16 	%r251, %rs7;
	and.b32  	%r47, %r251, 15;
	add.s32 	%r252, %r47, -1;
	setp.lt.u32 	%p39, %r252, 7;
	@%p39 bra 	$L__BB0_71;
	mul.wide.u32 	%rd63, %r288, 4;
	add.s64 	%rd6, %rd2, %rd63;
	ld.local.u32 	%r48, [%rd6];
	ld.local.u32 	%r281, [%rd6+4];
	setp.le.s32 	%p40, %r48, %r281;
	@%p40 bra 	$L__BB0_57;
	st.local.u32 	[%rd6+4], %r48;
	st.local.u32 	[%rd6], %r281;
	mov.u32 	%r281, %r48;
$L__BB0_57:
	ld.local.u32 	%r282, [%rd6+8];
	setp.le.s32 	%p41, %r281, %r282;
	@%p41 bra 	$L__BB0_59;
	st.local.u32 	[%rd6+8], %r281;
	st.local.u32 	[%rd6+4], %r282;
	mov.u32 	%r282, %r281;
$L__BB0_59:
	ld.local.u32 	%r283, [%rd6+12];
	setp.le.s32 	%p42, %r282, %r283;
	@%p42 bra 	$L__BB0_61;
	st.local.u32 	[%rd6+12], %r282;
	st.local.u32 	[%rd6+8], %r283;
	mov.u32 	%r283, %r282;
$L__BB0_61:
	ld.local.u32 	%r284, [%rd6+16];
	setp.le.s32 	%p43, %r283, %r284;
	@%p43 bra 	$L__BB0_63;
	st.local.u32 	[%rd6+16], %r283;
	st.local.u32 	[%rd6+12], %r284;
	mov.u32 	%r284, %r283;
$L__BB0_63:
	ld.local.u32 	%r285, [%rd6+20];
	setp.le.s32 	%p44, %r284, %r285;
	@%p44 bra 	$L__BB0_65;
	st.local.u32 	[%rd6+20], %r284;
	st.local.u32 	[%rd6+16], %r285;
	mov.u32 	%r285, %r284;
$L__BB0_65:
	ld.local.u32 	%r286, [%rd6+24];
	setp.le.s32 	%p45, %r285, %r286;
	@%p45 bra 	$L__BB0_67;
	st.local.u32 	[%rd6+24], %r285;
	st.local.u32 	[%rd6+20], %r286;
	mov.u32 	%r286, %r285;
$L__BB0_67:
	ld.local.u32 	%r287, [%rd6+28];
	setp.le.s32 	%p46, %r286, %r287;
	@%p46 bra 	$L__BB0_69;
	st.local.u32 	[%rd6+28], %r286;
	st.local.u32 	[%rd6+24], %r287;
	mov.u32 	%r287, %r286;
$L__BB0_69:
	add.s32 	%r288, %r288, 8;
	ld.local.u32 	%r64, [%rd6+32];
	setp.le.s32 	%p47, %r287, %r64;
	@%p47 bra 	$L__BB0_71;
	st.local.u32 	[%rd6+32], %r287;
	st.local.u32 	[%rd6+28], %r64;
$L__BB0_71:
	and.b32  	%r253, %r47, 7;
	setp.eq.s32 	%p48, %r253, 0;
	@%p48 bra 	$L__BB0_90;
	neg.s16 	%rs8, %rs9;
	cvt.u32.u16 	%r254, %rs8;
	and.b32  	%r255, %r254, 7;
	and.b32  	%r66, %r254, 3;
	add.s32 	%r256, %r255, -1;
	setp.lt.u32 	%p49, %r256, 3;
	@%p49 bra 	$L__BB0_81;
	mul.wide.u32 	%rd64, %r288, 4;
	add.s64 	%rd7, %rd2, %rd64;
	ld.local.u32 	%r67, [%rd7];
	ld.local.u32 	%r289, [%rd7+4];
	setp.le.s32 	%p50, %r67, %r289;
	@%p50 bra 	$L__BB0_75;
	st.local.u32 	[%rd7+4], %r67;
	st.local.u32 	[%rd7], %r289;
	mov.u32 	%r289, %r67;
$L__BB0_75:
	ld.local.u32 	%r290, [%rd7+8];
	setp.le.s32 	%p51, %r289, %r290;
	@%p51 bra 	$L__BB0_77;
	st.local.u32 	[%rd7+8], %r289;
	st.local.u32 	[%rd7+4], %r290;
	mov.u32 	%r290, %r289;
$L__BB0_77:
	ld.local.u32 	%r291, [%rd7+12];
	setp.le.s32 	%p52, %r290, %r291;
	@%p52 bra 	$L__BB0_79;
	st.local.u32 	[%rd7+12], %r290;
	st.local.u32 	[%rd7+8], %r291;
	mov.u32 	%r291, %r290;
$L__BB0_79:
	add.s32 	%r288, %r288, 4;
	ld.local.u32 	%r75, [%rd7+16];
	setp.le.s32 	%p53, %r291, %r75;
	@%p53 bra 	$L__BB0_81;
	st.local.u32 	[%rd7+16], %r291;
	st.local.u32 	[%rd7+12], %r75;
$L__BB0_81:
	setp.eq.s32 	%p54, %r66, 0;
	@%p54 bra 	$L__BB0_90;
	mul.wide.u32 	%rd65, %r288, 4;
	add.s64 	%rd8, %rd2, %rd65;
	ld.local.u32 	%r77, [%rd8];
	ld.local.u32 	%r293, [%rd8+4];
	setp.le.s32 	%p55, %r77, %r293;
	@%p55 bra 	$L__BB0_84;
	st.local.u32 	[%rd8+4], %r77;
	st.local.u32 	[%rd8], %r293;
	mov.u32 	%r293, %r77;
$L__BB0_84:
	setp.eq.s32 	%p56, %r66, 1;
	@%p56 bra 	$L__BB0_90;
	ld.local.u32 	%r294, [%rd8+8];
	setp.le.s32 	%p57, %r293, %r294;
	@%p57 bra 	$L__BB0_87;
	st.local.u32 	[%rd8+8], %r293;
	st.local.u32 	[%rd8+4], %r294;
	mov.u32 	%r294, %r293;
$L__BB0_87:
	setp.eq.s32 	%p58, %r66, 2;
	@%p58 bra 	$L__BB0_90;
	ld.local.u32 	%r82, [%rd8+12];
	setp.le.s32 	%p59, %r294, %r82;
	@%p59 bra 	$L__BB0_90;
	st.local.u32 	[%rd8+12], %r294;
	st.local.u32 	[%rd8+8], %r82;
$L__BB0_90:
	add.s32 	%r261, %r261, 1;
	add.s32 	%r260, %r260, -1;
	setp.ne.s32 	%p60, %r261, 120;
	add.s16 	%rs10, %rs10, 1;
	add.s16 	%rs9, %rs9, 1;
	@%p60 bra 	$L__BB0_18;
	ld.local.u32 	%r257, [%rd2+240];
	add.s32 	%r258, %r3, 5;
	mad.lo.s32 	%r259, %r87, %r258, %r85;
	cvta.to.global.u64 	%rd66, %rd9;
	mul.wide.s32 	%rd67, %r259, 4;
	add.s64 	%rd68, %rd66, %rd67;
	st.global.u32 	[%rd68], %r257;
$L__BB0_92:
	ret;

}


// ===== COMPILED SASS (sm_100) =====

	.target	sm_100

	.elftype	@"ET_EXEC"


//--------------------- .note.nv.tkinfo           --------------------------
	.section	.note.nv.tkinfo,"",@"SHT_NOTE"
	.sectionflags	@"SHF_NOTE_NV_TKINFO"
	.tkinfo
        /*0018*/ 	.word	0x00000002
        /*0030*/ 	.string	""
        /*0030*/ 	.string	"ptxas"
        /*0030*/ 	.string	"Cuda compilation tools, release 13.0, V13.0.88"
        /*0030*/ 	.string	"Build cuda_13.0.r13.0/compiler.36424714_0"
        /*0030*/ 	.string	"-arch sm_100 -m 64 "



//--------------------- .note.nv.cuinfo           --------------------------
	.section	.note.nv.cuinfo,"",@"SHT_NOTE"
	.sectionflags	@"SHF_NOTE_NV_CUINFO"
        /*0018*/ 	.short	0x0002
        /*001a*/ 	.short	0x0064
        /*001c*/ 	.short	0x0082
	.zero		2


//--------------------- .nv.info                  --------------------------
	.section	.nv.info,"",@"SHT_CUDA_INFO"
	.align	4


	//----- nvinfo : EIATTR_REGCOUNT
	.align		4
        /*0000*/ 	.byte	0x04, 0x2f
        /*0002*/ 	.short	(.L_1 - .L_0)
	.align		4
.L_0:
        /*0004*/ 	.word	index@(_Z18medianFilterKernelPiS_ii)
        /*0008*/ 	.word	0x00000020


	//----- nvinfo : EIATTR_FRAME_SIZE
	.align		4
.L_1:
        /*000c*/ 	.byte	0x04, 0x11
        /*000e*/ 	.short	(.L_3 - .L_2)
	.align		4
.L_2:
        /*0010*/ 	.word	index@(_Z18medianFilterKernelPiS_ii)
        /*0014*/ 	.word	0x000001e8


	//----- nvinfo : EIATTR_MIN_STACK_SIZE
	.align		4
.L_3:
        /*0018*/ 	.byte	0x04, 0x12
        /*001a*/ 	.short	(.L_5 - .L_4)
	.align		4
.L_4:
        /*001c*/ 	.word	index@(_Z18medianFilterKernelPiS_ii)
        /*0020*/ 	.word	0x000001e8
.L_5:


//--------------------- .nv.compat                --------------------------
	.section	.nv.compat,"",@"SHT_CUDA_COMPAT_INFO"
	.align	4
        /*0000*/ 	.byte	0x02, 0x09, 0x00, 0x00, 0x02, 0x02, 0x01, 0x00, 0x02, 0x05, 0x05, 0x00, 0x03, 0x07, 0x01, 0x01
        /*0010*/ 	.byte	0x02, 0x03, 0x00, 0x00, 0x02, 0x06, 0x01, 0x00, 0x04, 0x0b, 0x08, 0x00, 0x09, 0x00, 0x00, 0x00
        /*0020*/ 	.byte	0x00, 0x00, 0x00, 0x00


//--------------------- .nv.info._Z18medianFilterKernelPiS_ii --------------------------
	.section	.nv.info._Z18medianFilterKernelPiS_ii,"",@"SHT_CUDA_INFO"
	.sectionflags	@""
	.align	4


	//----- nvinfo : EIATTR_CUDA_API_VERSION
	.align		4
        /*0000*/ 	.byte	0x04, 0x37
        /*0002*/ 	.short	(.L_7 - .L_6)
.L_6:
        /*0004*/ 	.word	0x00000082


	//----- nvinfo : EIATTR_KPARAM_INFO
	.align		4
.L_7:
        /*0008*/ 	.byte	0x04, 0x17
        /*000a*/ 	.short	(.L_9 - .L_8)
.L_8:
        /*000c*/ 	.word	0x00000000
        /*0010*/ 	.short	0x0003
        /*0012*/ 	.short	0x0014
        /*0014*/ 	.byte	0x00, 0xf0, 0x11, 0x00


	//----- nvinfo : EIATTR_KPARAM_INFO
	.align		4
.L_9:
        /*0018*/ 	.byte	0x04, 0x17
        /*001a*/ 	.short	(.L_11 - .L_10)
.L_10:
        /*001c*/ 	.word	0x00000000
        /*0020*/ 	.short	0x0002
        /*0022*/ 	.short	0x0010
        /*0024*/ 	.byte	0x00, 0xf0, 0x11, 0x00


	//----- nvinfo : EIATTR_KPARAM_INFO
	.align		4
.L_11:
        /*0028*/ 	.byte	0x04, 0x17
        /*002a*/ 	.short	(.L_13 - .L_12)
.L_12:
        /*002c*/ 	.word	0x00000000
        /*0030*/ 	.short	0x0001
        /*0032*/ 	.short	0x0008
        /*0034*/ 	.byte	0x00, 0xf5, 0x21, 0x00


	//----- nvinfo : EIATTR_KPARAM_INFO
	.align		4
.L_13:
        /*0038*/ 	.byte	0x04, 0x17
        /*003a*/ 	.short	(.L_15 - .L_14)
.L_14:
        /*003c*/ 	.word	0x00000000
        /*0040*/ 	.short	0x0000
        /*0042*/ 	.short	0x0000
        /*0044*/ 	.byte	0x00, 0xf5, 0x21, 0x00


	//----- nvinfo : EIATTR_SPARSE_MMA_MASK
	.align		4
.L_15:
        /*0048*/ 	.byte	0x03, 0x50
        /*004a*/ 	.short	0x0000


	//----- nvinfo : EIATTR_MAXREG_COUNT
	.align		4
        /*004c*/ 	.byte	0x03, 0x1b
        /*004e*/ 	.short	0x00ff


	//----- nvinfo : EIATTR_NUM_BARRIERS
	.align		4
        /*0050*/ 	.byte	0x02, 0x4c
        /*0052*/ 	.byte	0x01
	.zero		1


	//----- nvinfo : EIATTR_MERCURY_ISA_VERSION
	.align		4
        /*0054*/ 	.byte	0x03, 0x5f
        /*0056*/ 	.short	0x0101


	//----- nvinfo : EIATTR_VRC_CTA_INIT_COUNT
	.align		4
        /*0058*/ 	.byte	0x02, 0x4a
	.zero		1
	.zero		1


	//----- nvinfo : EIATTR_EXIT_INSTR_OFFSETS
	.align		4
        /*005c*/ 	.byte	0x04, 0x1c
        /*005e*/ 	.short	(.L_17 - .L_16)


	//   ....[0]....
.L_16:
        /*0060*/ 	.word	0x000000e0


	//   ....[1]....
        /*0064*/ 	.word	0x000029d0


	//----- nvinfo : EIATTR_CRS_STACK_SIZE
	.align		4
.L_17:
        /*0068*/ 	.byte	0x04, 0x1e
        /*006a*/ 	.short	(.L_19 - .L_18)
.L_18:
        /*006c*/ 	.word	0x00000000


	//----- nvinfo : EIATTR_CBANK_PARAM_SIZE
	.align		4
.L_19:
        /*0070*/ 	.byte	0x03, 0x19
        /*0072*/ 	.short	0x0018


	//----- nvinfo : EIATTR_PARAM_CBANK
	.align		4
        /*0074*/ 	.byte	0x04, 0x0a
        /*0076*/ 	.short	(.L_21 - .L_20)
	.align		4
.L_20:
        /*0078*/ 	.word	index@(.nv.constant0._Z18medianFilterKernelPiS_ii)
        /*007c*/ 	.short	0x0380
        /*007e*/ 	.short	0x0018


	//----- nvinfo : EIATTR_SW_WAR
	.align		4
.L_21:
        /*0080*/ 	.byte	0x04, 0x36
        /*0082*/ 	.short	(.L_23 - .L_22)
.L_22:
        /*0084*/ 	.word	0x00000008
.L_23:


//--------------------- .nv.callgraph             --------------------------
	.section	.nv.callgraph,"",@"SHT_CUDA_CALLGRAPH"
	.align	4
	.sectionentsize	8
	.align		4
        /*0000*/ 	.word	0x00000000
	.align		4
        /*0004*/ 	.word	0xffffffff
	.align		4
        /*0008*/ 	.word	0x00000000
	.align		4
        /*000c*/ 	.word	0xfffffffe
	.align		4
        /*0010*/ 	.word	0x00000000
	.align		4
        /*0014*/ 	.word	0xfffffffd
	.align		4
        /*0018*/ 	.word	0x00000000
	.align		4
        /*001c*/ 	.word	0xfffffffc


//--------------------- .text._Z18medianFilterKernelPiS_ii --------------------------
	.section	.text._Z18medianFilterKernelPiS_ii,"ax",@progbits
	.align	128
        .global         _Z18medianFilterKernelPiS_ii
        .type           _Z18medianFilterKernelPiS_ii,@function
        .size           _Z18medianFilterKernelPiS_ii,(.L_x_16 - _Z18medianFilterKernelPiS_ii)
        .other          _Z18medianFilterKernelPiS_ii,@"STO_CUDA_ENTRY STV_DEFAULT"
_Z18medianFilterKernelPiS_ii:
.text._Z18medianFilterKernelPiS_ii:
[----:B------:R-:W0:Y:S01]  /*0000*/  LDC R1, c[0x0][0x37c] ;  /* 0x0000df00ff017b82 */ /* 0x000e220000000800 */
[----:B------:R-:W1:Y:S07]  /*0010*/  S2R R0, SR_TID.Y ;  /* 0x0000000000007919 */ /* 0x000e6e0000002200 */
[----:B------:R-:W2:Y:S01]  /*0020*/  LDC R3, c[0x0][0x360] ;  /* 0x0000d800ff037b82 */ /* 0x000ea20000000800 */
[----:B0-----:R-:W-:Y:S01]  /*0030*/  VIADD R1, R1, 0xfffffe18 ;  /* 0xfffffe1801017836 */ /* 0x001fe20000000000 */
[----:B------:R-:W2:Y:S06]  /*0040*/  S2R R6, SR_TID.X ;  /* 0x0000000000067919 */ /* 0x000eac0000002100 */
[----:B------:R-:W1:Y:S08]  /*0050*/  S2UR UR5, SR_CTAID.Y ;  /* 0x00000000000579c3 */ /* 0x000e700000002600 */
[----:B------:R-:W1:Y:S08]  /*0060*/  LDC R7, c[0x0][0x364] ;  /* 0x0000d900ff077b82 */ /* 0x000e700000000800 */
[----:B------:R-:W2:Y:S08]  /*0070*/  S2UR UR4, SR_CTAID.X ;  /* 0x00000000000479c3 */ /* 0x000eb00000002500 */
[----:B------:R-:W0:Y:S01]  /*0080*/  LDC.64 R4, c[0x0][0x390] ;  /* 0x0000e400ff047b82 */ /* 0x000e220000000a00 */
[----:B-1----:R-:W-:-:S02]  /*0090*/  IMAD R2, R7, UR5, R0 ;  /* 0x0000000507027c24 */ /* 0x002fc4000f8e0200 */
[----:B--2---:R-:W-:-:S03]  /*00a0*/  IMAD R3, R3, UR4, R6 ;  /* 0x0000000403037c24 */ /* 0x004fc6000f8e0206 */
[----:B0-----:R-:W-:-:S04]  /*00b0*/  ISETP.GE.AND P0, PT, R2, R5, PT ;  /* 0x000000050200720c */ /* 0x001fc80003f06270 */
[----:B------:R-:W-:-:S04]  /*00c0*/  ISETP.GE.OR P0, PT, R3, R4, P0 ;  /* 0x000000040300720c */ /* 0x000fc80000706670 */
[----:B------:R-:W-:-:S13]  /*00d0*/  ISETP.LT.OR P0, PT, R3, RZ, P0 ;  /* 0x000000ff0300720c */ /* 0x000fda0000701670 */
[----:B------:R-:W-:Y:S05]  /*00e0*/  @P0 EXIT ;  /* 0x000000000000094d */ /* 0x000fea0003800000 */
[----:B------:R-:W0:Y:S01]  /*00f0*/  S2R R4, SR_CgaCtaId ;  /* 0x0000000000047919 */ /* 0x000e220000008800 */
[----:B------:R-:W-:Y:S01]  /*0100*/  LOP3.LUT P0, RZ, R6, R0, RZ, 0xfc, !PT ;  /* 0x0000000006ff7212 */ /* 0x000fe2000780fcff */
[----:B------:R-:W1:Y:S01]  /*0110*/  LDCU.64 UR8, c[0x0][0x358] ;  /* 0x00006b00ff0877ac */ /* 0x000e620008000a00 */
[----:B------:R-:W-:Y:S01]  /*0120*/  MOV R25, 0x400 ;  /* 0x0000040000197802 */ /* 0x000fe20000000f00 */
[----:B------:R-:W-:Y:S03]  /*0130*/  BSSY.RECONVERGENT B0, `(.L_x_0) ;  /* 0x0000101000007945 */ /* 0x000fe60003800200 */
[----:B0-----:R-:W-:-:S05]  /*0140*/  LEA R25, R4, R25, 0x18 ;  /* 0x0000001904197211 */ /* 0x001fca00078ec0ff */
[----:B------:R-:W-:Y:S02]  /*0150*/  IMAD R7, R6, 0x110, R25 ;  /* 0x0000011006077824 */ /* 0x000fe400078e0219 */
[----:B-1----:R-:W-:Y:S05]  /*0160*/  @P0 BRA `(.L_x_1) ;  /* 0x0000000000b40947 */ /* 0x002fea0003800000 */
[----:B------:R-:W0:Y:S01]  /*0170*/  LDC.64 R14, c[0x0][0x380] ;  /* 0x0000e000ff0e7b82 */ /* 0x000e220000000a00 */
[----:B------:R-:W-:-:S04]  /*0180*/  VIADD R4, R3, 0xfffffffb ;  /* 0xfffffffb03047836 */ /* 0x000fc80000000000 */
[----:B------:R-:W-:-:S05]  /*0190*/  IMAD R4, R4, R5, R2 ;  /* 0x0000000504047224 */ /* 0x000fca00078e0202 */
[----:B------:R-:W-:-:S05]  /*01a0*/  IADD3 R9, PT, PT, R4, -0x5, RZ ;  /* 0xfffffffb04097810 */ /* 0x000fca0007ffe0ff */
[----:B0-----:R-:W-:-:S05]  /*01b0*/  IMAD.WIDE R14, R9, 0x4, R14 ;  /* 0x00000004090e7825 */ /* 0x001fca00078e020e */
[----:B------:R-:W2:Y:S01]  /*01c0*/  LDG.E R16, desc[UR8][R14.64] ;  /* 0x000000080e107981 */ /* 0x000ea2000c1e1900 */
[----:B------:R-:W-:-:S03]  /*01d0*/  IMAD.WIDE R12, R5, 0x4, R14 ;  /* 0x00000004050c7825 */ /* 0x000fc600078e020e */
[----:B------:R-:W2:Y:S04]  /*01e0*/  LDG.E R17, desc[UR8][R14.64+0x4] ;  /* 0x000004080e117981 */ /* 0x000ea8000c1e1900 */
[----:B------:R-:W3:Y:S04]  /*01f0*/  LDG.E R20, desc[UR8][R12.64] ;  /* 0x000000080c147981 */ /* 0x000ee8000c1e1900 */
[----:B------:R-:W3:Y:S04]  /*0200*/  LDG.E R21, desc[UR8][R12.64+0x4] ;  /* 0x000004080c157981 */ /* 0x000ee8000c1e1900 */
[----:B------:R-:W3:Y:S04]  /*0210*/  LDG.E R22, desc[UR8][R12.64+0x8] ;  /* 0x000008080c167981 */ /* 0x000ee8000c1e1900 */
[----:B------:R-:W3:Y:S04]  /*0220*/  LDG.E R23, desc[UR8][R12.64+0xc] ;  /* 0x00000c080c177981 */ /* 0x000ee8000c1e1900 */
[----:B------:R-:W2:Y:S04]  /*0230*/  LDG.E R18, desc[UR8][R14.64+0x8] ;  /* 0x000008080e127981 */ /* 0x000ea8000c1e1900 */
[----:B------:R-:W2:Y:S01]  /*0240*/  LDG.E R19, desc[UR8][R14.64+0xc] ;  /* 0x00000c080e137981 */ /* 0x000ea2000c1e1900 */
[----:B------:R-:W-:-:S03]  /*0250*/  IMAD.WIDE R28, R5, 0x4, R12 ;  /* 0x00000004051c7825 */ /* 0x000fc600078e020c */
[----:B------:R-:W4:Y:S04]  /*0260*/  LDG.E R4, desc[UR8][R14.64+0x10] ;  /* 0x000010080e047981 */ /* 0x000f28000c1e1900 */
[----:B------:R-:W5:Y:S04]  /*0270*/  LDG.E R6, desc[UR8][R12.64+0x10] ;  /* 0x000010080c067981 */ /* 0x000f68000c1e1900 */
[----:B------:R-:W5:Y:S04]  /*0280*/  LDG.E R24, desc[UR8][R28.64+0x10] ;  /* 0x000010081c187981 */ /* 0x000f68000c1e1900 */
[----:B------:R-:W5:Y:S04]  /*0290*/  LDG.E R8, desc[UR8][R28.64] ;  /* 0x000000081c087981 */ /* 0x000f68000c1e1900 */
[----:B------:R-:W5:Y:S04]  /*02a0*/  LDG.E R9, desc[UR8][R28.64+0x4] ;  /* 0x000004081c097981 */ /* 0x000f68000c1e1900 */
[----:B------:R-:W5:Y:S04]  /*02b0*/  LDG.E R10, desc[UR8][R28.64+0x8] ;  /* 0x000008081c0a7981 */ /* 0x000f68000c1e1900 */
[----:B------:R-:W5:Y:S04]  /*02c0*/  LDG.E R11, desc[UR8][R28.64+0xc] ;  /* 0x00000c081c0b7981 */ /* 0x000f68000c1e1900 */
[----:B---3--:R0:W-:Y:S02]  /*02d0*/  STS.128 [R25+0x110], R20 ;  /* 0x0001101419007388 */ /* 0x0081e40000000c00 */
[----:B0-----:R-:W-:-:S02]  /*02e0*/  IMAD.WIDE R20, R5, 0x4, R28 ;  /* 0x0000000405147825 */ /* 0x001fc400078e021c */
[----:B--2---:R0:W-:Y:S04]  /*02f0*/  STS.128 [R25], R16 ;  /* 0x0000001019007388 */ /* 0x0041e80000000c00 */
[----:B------:R-:W2:Y:S01]  /*0300*/  LDG.E R22, desc[UR8][R20.64+0x10] ;  /* 0x0000100814167981 */ /* 0x000ea2000c1e1900 */
[----:B------:R-:W-:-:S03]  /*0310*/  IMAD.WIDE R26, R5, 0x4, R20 ;  /* 0x00000004051a7825 */ /* 0x000fc600078e0214 */
[----:B------:R-:W3:Y:S04]  /*0320*/  LDG.E R12, desc[UR8][R20.64] ;  /* 0x00000008140c7981 */ /* 0x000ee8000c1e1900 */
[----:B------:R-:W3:Y:S04]  /*0330*/  LDG.E R13, desc[UR8][R20.64+0x4] ;  /* 0x00000408140d7981 */ /* 0x000ee8000c1e1900 */
[----:B------:R-:W3:Y:S04]  /*0340*/  LDG.E R14, desc[UR8][R20.64+0x8] ;  /* 0x00000808140e7981 */ /* 0x000ee8000c1e1900 */
[----:B------:R-:W3:Y:S04]  /*0350*/  LDG.E R15, desc[UR8][R20.64+0xc] ;  /* 0x00000c08140f7981 */ /* 0x000ee8000c1e1900 */
[----:B0-----:R-:W3:Y:S04]  /*0360*/  LDG.E R16, desc[UR8][R26.64] ;  /* 0x000000081a107981 */ /* 0x001ee8000c1e1900 */
[----:B------:R-:W3:Y:S04]  /*0370*/  LDG.E R17, desc[UR8][R26.64+0x4] ;  /* 0x000004081a117981 */ /* 0x000ee8000c1e1900 */
[----:B------:R-:W3:Y:S04]  /*0380*/  LDG.E R18, desc[UR8][R26.64+0x8] ;  /* 0x000008081a127981 */ /* 0x000ee8000c1e1900 */
[----:B------:R-:W3:Y:S04]  /*0390*/  LDG.E R19, desc[UR8][R26.64+0xc] ;  /* 0x00000c081a137981 */ /* 0x000ee8000c1e1900 */
[----:B------:R-:W3:Y:S04]  /*03a0*/  LDG.E R28, desc[UR8][R26.64+0x10] ;  /* 0x000010081a1c7981 */ /* 0x000ee8000c1e1900 */
[----:B----4-:R0:W-:Y:S04]  /*03b0*/  STS [R25+0x10], R4 ;  /* 0x0000100419007388 */ /* 0x0101e80000000800 */
[----:B-----5:R0:W-:Y:S04]  /*03c0*/  STS [R25+0x120], R6 ;  /* 0x0001200619007388 */ /* 0x0201e80000000800 */
[----:B------:R0:W-:Y:S04]  /*03d0*/  STS.128 [R25+0x220], R8 ;  /* 0x0002200819007388 */ /* 0x0001e80000000c00 */
[----:B------:R0:W-:Y:S04]  /*03e0*/  STS [R25+0x230], R24 ;  /* 0x0002301819007388 */ /* 0x0001e80000000800 */
[----:B--2---:R0:W-:Y:S04]  /*03f0*/  STS [R25+0x340], R22 ;  /* 0x0003401619007388 */ /* 0x0041e80000000800 */
[----:B---3--:R0:W-:Y:S04]  /*0400*/  STS.128 [R25+0x330], R12 ;  /* 0x0003300c19007388 */ /* 0x0081e80000000c00 */
[----:B------:R0:W-:Y:S04]  /*0410*/  STS.128 [R25+0x440], R16 ;  /* 0x0004401019007388 */ /* 0x0001e80000000c00 */
[----:B------:R0:W-:Y:S01]  /*0420*/  STS [R25+0x450], R28 ;  /* 0x0004501c19007388 */ /* 0x0001e20000000800 */
[----:B------:R-:W-:Y:S05]  /*0430*/  BRA `(.L_x_2) ;  /* 0x0000000c00407947 */ /* 0x000fea0003800000 */
.L_x_1:
[----:B------:R-:W-:-:S04]  /*0440*/  ISETP.NE.AND P1, PT, R0, 0x3f, PT ;  /* 0x0000003f0000780c */ /* 0x000fc80003f25270 */
[----:B------:R-:W-:-:S13]  /*0450*/  ISETP.NE.OR P0, PT, R6, 0x3f, P1 ;  /* 0x0000003f0600780c */ /* 0x000fda0000f05670 */
[----:B------:R-:W-:Y:S05]  /*0460*/  @P0 BRA `(.L_x_3) ;  /* 0x0000000000ac0947 */ /* 0x000fea0003800000 */
[----:B------:R-:W0:Y:S01]  /*0470*/  LDC.64 R14, c[0x0][0x380] ;  /* 0x0000e000ff0e7b82 */ /* 0x000e220000000a00 */
[----:B------:R-:W-:-:S04]  /*0480*/  IMAD R9, R3, R5, R2 ;  /* 0x0000000503097224 */ /* 0x000fc800078e0202 */
        /* <DEDUP_REMOVED lines=20> */
[----:B--2---:R0:W-:Y:S04]  /*05d0*/  STS.128 [R25+0x4950], R16 ;  /* 0x0049501019007388 */ /* 0x0041e80000000c00 */
        /* <DEDUP_REMOVED lines=20> */
.L_x_3:
[----:B------:R-:W-:-:S13]  /*0720*/  ISETP.NE.OR P0, PT, R6, RZ, P1 ;  /* 0x000000ff0600720c */ /* 0x000fda0000f05670 */
[----:B------:R-:W-:Y:S05]  /*0730*/  @P0 BRA `(.L_x_4) ;  /* 0x0000000000b00947 */ /* 0x000fea0003800000 */
[----:B------:R-:W0:Y:S01]  /*0740*/  LDC.64 R14, c[0x0][0x380] ;  /* 0x0000e000ff0e7b82 */ /* 0x000e220000000a00 */
[----:B------:R-:W-:-:S04]  /*0750*/  VIADD R4, R3, 0xfffffffb ;  /* 0xfffffffb03047836 */ /* 0x000fc80000000000 */
        /* <DEDUP_REMOVED lines=42> */
.L_x_4:
[----:B------:R-:W-:-:S04]  /*0a00*/  ISETP.NE.AND P0, PT, R6, 0x3f, PT ;  /* 0x0000003f0600780c */ /* 0x000fc80003f05270 */
[----:B------:R-:W-:-:S13]  /*0a10*/  ISETP.NE.OR P0, PT, R0, RZ, P0 ;  /* 0x000000ff0000720c */ /* 0x000fda0000705670 */
[----:B------:R-:W-:Y:S05]  /*0a20*/  @P0 BRA `(.L_x_5) ;  /* 0x0000000000b00947 */ /* 0x000fea0003800000 */
[----:B------:R-:W0:Y:S01]  /*0a30*/  LDC.64 R14, c[0x0][0x380] ;  /* 0x0000e000ff0e7b82 */ /* 0x000e220000000a00 */
[----:B------:R-:W-:-:S04]  /*0a40*/  IMAD R9, R3, R5, R2 ;  /* 0x0000000503097224 */ /* 0x000fc800078e0202 */
[----:B------:R-:W-:-:S04]  /*0a50*/  VIADD R9, R9, 0xfffffffb ;  /* 0xfffffffb09097836 */ /* 0x000fc80000000000 */
        /* <DEDUP_REMOVED lines=41> */
.L_x_5:
[----:B------:R-:W-:-:S13]  /*0cf0*/  ISETP.NE.AND P0, PT, R6, 0x3f, PT ;  /* 0x0000003f0600780c */ /* 0x000fda0003f05270 */
[----:B------:R-:W-:Y:S05]  /*0d00*/  @!P0 BRA `(.L_x_6) ;  /* 0x0000000000b48947 */ /* 0x000fea0003800000 */
[----:B------:R-:W-:-:S13]  /*0d10*/  ISETP.NE.AND P0, PT, R6, RZ, PT ;  /* 0x000000ff0600720c */ /* 0x000fda0003f05270 */
[----:B------:R-:W-:Y:S05]  /*0d20*/  @P0 BRA `(.L_x_7) ;  /* 0x0000000000500947 */ /* 0x000fea0003800000 */
[----:B------:R-:W0:Y:S01]  /*0d30*/  LDC.64 R8, c[0x0][0x380] ;  /* 0x0000e000ff087b82 */ /* 0x000e220000000a00 */
[----:B------:R-:W-:-:S05]  /*0d40*/  IADD3 R4, PT, PT, R3, -0x5, RZ ;  /* 0xfffffffb03047810 */ /* 0x000fca0007ffe0ff */
[----:B------:R-:W-:-:S04]  /*0d50*/  IMAD R13, R4, R5, R2 ;  /* 0x00000005040d7224 */ /* 0x000fc800078e0202 */
[----:B0-----:R-:W-:-:S04]  /*0d60*/  IMAD.WIDE R12, R13, 0x4, R8 ;  /* 0x000000040d0c7825 */ /* 0x001fc800078e0208 */
[C---:B------:R-:W-:Y:S02]  /*0d70*/  IMAD.WIDE R14, R5.reuse, 0x4, R12 ;  /* 0x00000004050e7825 */ /* 0x040fe400078e020c */
[----:B------:R-:W2:Y:S02]  /*0d80*/  LDG.E R12, desc[UR8][R12.64] ;  /* 0x000000080c0c7981 */ /* 0x000ea4000c1e1900 */
[C---:B------:R-:W-:Y:S02]  /*0d90*/  IMAD.WIDE R16, R5.reuse, 0x4, R14 ;  /* 0x0000000405107825 */ /* 0x040fe400078e020e */
[----:B------:R-:W3:Y:S02]  /*0da0*/  LDG.E R14, desc[UR8][R14.64] ;  /* 0x000000080e0e7981 */ /* 0x000ee4000c1e1900 */
[C---:B------:R-:W-:Y:S02]  /*0db0*/  IMAD.WIDE R10, R5.reuse, 0x4, R16 ;  /* 0x00000004050a7825 */ /* 0x040fe400078e0210 */
[----:B------:R-:W4:Y:S02]  /*0dc0*/  LDG.E R16, desc[UR8][R16.64] ;  /* 0x0000000810107981 */ /* 0x000f24000c1e1900 */
[----:B------:R-:W-:-:S02]  /*0dd0*/  IMAD.WIDE R8, R5, 0x4, R10 ;  /* 0x0000000405087825 */ /* 0x000fc400078e020a */
[----:B------:R-:W5:Y:S04]  /*0de0*/  LDG.E R10, desc[UR8][R10.64] ;  /* 0x000000080a0a7981 */ /* 0x000f68000c1e1900 */
[----:B------:R-:W5:Y:S01]  /*0df0*/  LDG.E R8, desc[UR8][R8.64] ;  /* 0x0000000808087981 */ /* 0x000f62000c1e1900 */
[----:B------:R-:W-:-:S05]  /*0e00*/  IMAD R25, R0, 0x4, R25 ;  /* 0x0000000400197824 */ /* 0x000fca00078e0219 */
[----:B--2---:R2:W-:Y:S04]  /*0e10*/  STS [R25], R12 ;  /* 0x0000000c19007388 */ /* 0x0045e80000000800 */
[----:B---3--:R2:W-:Y:S04]  /*0e20*/  STS [R25+0x110], R14 ;  /* 0x0001100e19007388 */ /* 0x0085e80000000800 */
[----:B----4-:R2:W-:Y:S04]  /*0e30*/  STS [R25+0x220], R16 ;  /* 0x0002201019007388 */ /* 0x0105e80000000800 */
[----:B-----5:R2:W-:Y:S04]  /*0e40*/  STS [R25+0x330], R10 ;  /* 0x0003300a19007388 */ /* 0x0205e80000000800 */
[----:B------:R2:W-:Y:S01]  /*0e50*/  STS [R25+0x440], R8 ;  /* 0x0004400819007388 */ /* 0x0005e20000000800 */
[----:B------:R-:W-:Y:S05]  /*0e60*/  BRA `(.L_x_2) ;  /* 0x0000000000b47947 */ /* 0x000fea0003800000 */
.L_x_7:
[----:B------:R-:W-:-:S13]  /*0e70*/  ISETP.NE.AND P0, PT, R0, RZ, PT ;  /* 0x000000ff0000720c */ /* 0x000fda0003f05270 */
[----:B------:R-:W-:Y:S05]  /*0e80*/  @!P0 BRA `(.L_x_8) ;  /* 0x00000000002c8947 */ /* 0x000fea0003800000 */
[----:B------:R-:W-:Y:S05]  /*0e90*/  @P1 BRA `(.L_x_2) ;  /* 0x0000000000a81947 */ /* 0x000fea0003800000 */
[----:B------:R-:W0:Y:S01]  /*0ea0*/  LDC.64 R12, c[0x0][0x380] ;  /* 0x0000e000ff0c7b82 */ /* 0x000e220000000a00 */
[----:B------:R-:W-:-:S04]  /*0eb0*/  IMAD R9, R6, R5, R2 ;  /* 0x0000000506097224 */ /* 0x000fc800078e0202 */
[----:B0-----:R-:W-:-:S05]  /*0ec0*/  IMAD.WIDE.U32 R12, R9, 0x4, R12 ;  /* 0x00000004090c7825 */ /* 0x001fca00078e000c */
[----:B------:R-:W2:Y:S02]  /*0ed0*/  LDG.E R8, desc[UR8][R12.64] ;  /* 0x000000080c087981 */ /* 0x000ea4000c1e1900 */
[--C-:B--2---:R-:W-:Y:S01]  /*0ee0*/  IMAD.MOV.U32 R9, RZ, RZ, R8.reuse ;  /* 0x000000ffff097224 */ /* 0x104fe200078e0008 */
[----:B------:R-:W-:Y:S01]  /*0ef0*/  MOV R10, R8 ;  /* 0x00000008000a7202 */ /* 0x000fe20000000f00 */
[----:B------:R-:W-:Y:S01]  /*0f00*/  IMAD.MOV.U32 R11, RZ, RZ, R8 ;  /* 0x000000ffff0b7224 */ /* 0x000fe200078e0008 */
[----:B------:R0:W-:Y:S04]  /*0f10*/  STS [R7+0x120], R8 ;  /* 0x0001200807007388 */ /* 0x0001e80000000800 */
[----:B------:R0:W-:Y:S01]  /*0f20*/  STS.128 [R7+0x110], R8 ;  /* 0x0001100807007388 */ /* 0x0001e20000000c00 */
[----:B------:R-:W-:Y:S05]  /*0f30*/  BRA `(.L_x_2) ;  /* 0x0000000000807947 */ /* 0x000fea0003800000 */
.L_x_8:
        /* <DEDUP_REMOVED lines=8> */
[----:B------:R3:W-:Y:S01]  /*0fc0*/  STS.128 [R7], R8 ;  /* 0x0000000807007388 */ /* 0x0007e20000000c00 */
[----:B------:R-:W-:Y:S05]  /*0fd0*/  BRA `(.L_x_2) ;  /* 0x0000000000587947 */ /* 0x000fea0003800000 */
.L_x_6:
[----:B------:R-:W0:Y:S01]  /*0fe0*/  LDC.64 R16, c[0x0][0x380] ;  /* 0x0000e000ff107b82 */ /* 0x000e220000000a00 */
[----:B------:R-:W-:-:S04]  /*0ff0*/  IMAD R12, R3, R5, R2 ;  /* 0x00000005030c7224 */ /* 0x000fc800078e0202 */
[----:B------:R-:W-:-:S05]  /*1000*/  IMAD.IADD R14, R12, 0x1, R5 ;  /* 0x000000010c0e7824 */ /* 0x000fca00078e0205 */
[----:B------:R-:W-:-:S05]  /*1010*/  IADD3 R10, PT, PT, R14, R5, RZ ;  /* 0x000000050e0a7210 */ /* 0x000fca0007ffe0ff */
[----:B------:R-:W-:-:S04]  /*1020*/  IMAD.IADD R8, R10, 0x1, R5 ;  /* 0x000000010a087824 */ /* 0x000fc800078e0205 */
[----:B------:R-:W-:Y:S02]  /*1030*/  IMAD.IADD R19, R8, 0x1, R5 ;  /* 0x0000000108137824 */ /* 0x000fe400078e0205 */
[----:B0-----:R-:W-:-:S04]  /*1040*/  IMAD.WIDE.U32 R12, R12, 0x4, R16 ;  /* 0x000000040c0c7825 */ /* 0x001fc800078e0010 */
[--C-:B------:R-:W-:Y:S02]  /*1050*/  IMAD.WIDE.U32 R14, R14, 0x4, R16.reuse ;  /* 0x000000040e0e7825 */ /* 0x100fe400078e0010 */
[----:B------:R-:W2:Y:S02]  /*1060*/  LDG.E R12, desc[UR8][R12.64] ;  /* 0x000000080c0c7981 */ /* 0x000ea4000c1e1900 */
[--C-:B------:R-:W-:Y:S02]  /*1070*/  IMAD.WIDE.U32 R10, R10, 0x4, R16.reuse ;  /* 0x000000040a0a7825 */ /* 0x100fe400078e0010 */
[----:B------:R-:W3:Y:S02]  /*1080*/  LDG.E R14, desc[UR8][R14.64] ;  /* 0x000000080e0e7981 */ /* 0x000ee4000c1e1900 */
[--C-:B------:R-:W-:Y:S02]  /*1090*/  IMAD.WIDE.U32 R8, R8, 0x4, R16.reuse ;  /* 0x0000000408087825 */ /* 0x100fe400078e0010 */
[----:B------:R-:W4:Y:S02]  /*10a0*/  LDG.E R10, desc[UR8][R10.64] ;  /* 0x000000080a0a7981 */ /* 0x000f24000c1e1900 */
[----:B------:R-:W-:-:S02]  /*10b0*/  IMAD.WIDE.U32 R16, R19, 0x4, R16 ;  /* 0x0000000413107825 */ /* 0x000fc400078e0010 */
[----:B------:R-:W5:Y:S04]  /*10c0*/  LDG.E R8, desc[UR8][R8.64] ;  /* 0x0000000808087981 */ /* 0x000f68000c1e1900 */
[----:B------:R-:W5:Y:S01]  /*10d0*/  LDG.E R16, desc[UR8][R16.64] ;  /* 0x0000000810107981 */ /* 0x000f62000c1e1900 */
[----:B------:R-:W-:-:S05]  /*10e0*/  LEA R25, R0, R25, 0x2 ;  /* 0x0000001900197211 */ /* 0x000fca00078e10ff */
[----:B--2---:R0:W-:Y:S04]  /*10f0*/  STS [R25+0x4840], R12 ;  /* 0x0048400c19007388 */ /* 0x0041e80000000800 */
[----:B---3--:R0:W-:Y:S04]  /*1100*/  STS [R25+0x4950], R14 ;  /* 0x0049500e19007388 */ /* 0x0081e80000000800 */
[----:B----4-:R0:W-:Y:S04]  /*1110*/  STS [R25+0x4a60], R10 ;  /* 0x004a600a19007388 */ /* 0x0101e80000000800 */
[----:B-----5:R0:W-:Y:S04]  /*1120*/  STS [R25+0x4b70], R8 ;  /* 0x004b700819007388 */ /* 0x0201e80000000800 */
[----:B------:R0:W-:Y:S02]  /*1130*/  STS [R25+0x4c80], R16 ;  /* 0x004c801019007388 */ /* 0x0001e40000000800 */
.L_x_2:
[----:B------:R-:W-:Y:S05]  /*1140*/  BSYNC.RECONVERGENT B0 ;  /* 0x0000000000007941 */ /* 0x000fea0003800200 */
.L_x_0:
[----:B012-4-:R-:W0:Y:S01]  /*1150*/  LDC.64 R12, c[0x0][0x380] ;  /* 0x0000e000ff0c7b82 */ /* 0x017e220000000a00 */
[----:B------:R-:W-:-:S04]  /*1160*/  VIADD R5, R5, 0xa ;  /* 0x0000000a05057836 */ /* 0x000fc80000000000 */
[----:B------:R-:W-:-:S04]  /*1170*/  IMAD R5, R3, R5, R2 ;  /* 0x0000000503057224 */ /* 0x000fc800078e0202 */
[----:B0-----:R-:W-:-:S05]  /*1180*/  IMAD.WIDE.U32 R12, R5, 0x4, R12 ;  /* 0x00000004050c7825 */ /* 0x001fca00078e000c */
[----:B------:R-:W2:Y:S01]  /*1190*/  LDG.E R5, desc[UR8][R12.64] ;  /* 0x000000080c057981 */ /* 0x000ea2000c1e1900 */
[----:B------:R-:W-:Y:S01]  /*11a0*/  IMAD R0, R0, 0x4, R7 ;  /* 0x0000000400007824 */ /* 0x000fe200078e0207 */
[----:B------:R-:W-:Y:S01]  /*11b0*/  PRMT R2, RZ, 0x7610, R2 ;  /* 0x00007610ff027816 */ /* 0x000fe20000000002 */
[----:B------:R-:W-:Y:S01]  /*11c0*/  UMOV UR4, URZ ;  /* 0x000000ff00047c82 */ /* 0x000fe20008000000 */
[----:B------:R-:W-:Y:S02]  /*11d0*/  UMOV UR5, 0x78 ;  /* 0x0000007800057882 */ /* 0x000fe40000000000 */
[----:B--2---:R-:W-:Y:S01]  /*11e0*/  STS [R0+0x564], R5 ;  /* 0x0005640500007388 */ /* 0x004fe20000000800 */
[----:B------:R-:W-:Y:S06]  /*11f0*/  BAR.SYNC.DEFER_BLOCKING 0x0 ;  /* 0x0000000000007b1d */ /* 0x000fec0000010000 */
[----:B---3--:R-:W0:Y:S04]  /*1200*/  LDS R10, [R0] ;  /* 0x00000000000a7984 */ /* 0x008e280000000800 */
[----:B------:R-:W-:Y:S04]  /*1210*/  LDS R19, [R0+0x114] ;  /* 0x0001140000137984 */ /* 0x000fe80000000800 */
[----:B------:R-:W1:Y:S04]  /*1220*/  LDS R4, [R0+0x228] ;  /* 0x0002280000047984 */ /* 0x000e680000000800 */
[----:B------:R-:W2:Y:S01]  /*1230*/  LDS R7, [R0+0x33c] ;  /* 0x00033c0000077984 */ /* 0x000ea20000000800 */
[-C--:B0-----:R-:W-:Y:S01]  /*1240*/  MOV R8, R10.reuse ;  /* 0x0000000a00087202 */ /* 0x081fe20000000f00 */
[--C-:B------:R-:W-:Y:S01]  /*1250*/  IMAD.MOV.U32 R9, RZ, RZ, R10.reuse ;  /* 0x000000ffff097224 */ /* 0x100fe200078e000a */
[-C--:B------:R-:W-:Y:S01]  /*1260*/  MOV R11, R10.reuse ;  /* 0x0000000a000b7202 */ /* 0x080fe20000000f00 */
[--C-:B------:R-:W-:Y:S01]  /*1270*/  IMAD.MOV.U32 R12, RZ, RZ, R10.reuse ;  /* 0x000000ffff0c7224 */ /* 0x100fe200078e000a */
[----:B------:R-:W-:Y:S01]  /*1280*/  MOV R13, R10 ;  /* 0x0000000a000d7202 */ /* 0x000fe20000000f00 */
[--C-:B------:R-:W-:Y:S01]  /*1290*/  IMAD.MOV.U32 R14, RZ, RZ, R10.reuse ;  /* 0x000000ffff0e7224 */ /* 0x100fe200078e000a */
[----:B------:R-:W-:Y:S01]  /*12a0*/  STL.64 [R1+0x8], R8 ;  /* 0x0000080801007387 */ /* 0x000fe20000100a00 */
[----:B------:R-:W-:Y:S01]  /*12b0*/  IMAD.MOV.U32 R15, RZ, RZ, R10 ;  /* 0x000000ffff0f7224 */ /* 0x000fe200078e000a */
[----:B-1----:R-:W-:Y:S01]  /*12c0*/  MOV R5, R4 ;  /* 0x0000000400057202 */ /* 0x002fe20000000f00 */
[----:B------:R-:W-:Y:S01]  /*12d0*/  IMAD.MOV.U32 R6, RZ, RZ, R4 ;  /* 0x000000ffff067224 */ /* 0x000fe200078e0004 */
[----:B------:R-:W0:Y:S01]  /*12e0*/  LDS R8, [R0+0x450] ;  /* 0x0004500000087984 */ /* 0x000e220000000800 */
[----:B------:R-:W-:Y:S01]  /*12f0*/  MOV R16, R10 ;  /* 0x0000000a00107202 */ /* 0x000fe20000000f00 */
[--C-:B------:R-:W-:Y:S01]  /*1300*/  IMAD.MOV.U32 R17, RZ, RZ, R10.reuse ;  /* 0x000000ffff117224 */ /* 0x100fe200078e000a */
[-C--:B------:R-:W-:Y:S01]  /*1310*/  MOV R20, R19.reuse ;  /* 0x0000001300147202 */ /* 0x080fe20000000f00 */
[----:B------:R-:W-:Y:S01]  /*1320*/  STL.64 [R1], R10 ;  /* 0x0000000a01007387 */ /* 0x000fe20000100a00 */
[----:B------:R-:W-:Y:S01]  /*1330*/  IMAD.MOV.U32 R18, RZ, RZ, R10 ;  /* 0x000000ffff127224 */ /* 0x000fe200078e000a */
[-C--:B------:R-:W-:Y:S01]  /*1340*/  MOV R22, R19.reuse ;  /* 0x0000001300167202 */ /* 0x080fe20000000f00 */
[--C-:B------:R-:W-:Y:S01]  /*1350*/  IMAD.MOV.U32 R21, RZ, RZ, R19.reuse ;  /* 0x000000ffff157224 */ /* 0x100fe200078e0013 */
[----:B------:R-:W1:Y:S01]  /*1360*/  LDS R11, [R0+0x564] ;  /* 0x00056400000b7984 */ /* 0x000e620000000800 */
[--C-:B------:R-:W-:Y:S01]  /*1370*/  IMAD.MOV.U32 R23, RZ, RZ, R19.reuse ;  /* 0x000000ffff177224 */ /* 0x100fe200078e0013 */
[----:B------:R-:W-:Y:S01]  /*1380*/  MOV R24, R19 ;  /* 0x0000001300187202 */ /* 0x000fe20000000f00 */
[----:B------:R-:W-:Y:S01]  /*1390*/  IMAD.MOV.U32 R25, RZ, RZ, R19 ;  /* 0x000000ffff197224 */ /* 0x000fe200078e0013 */
[----:B------:R3:W-:Y:S01]  /*13a0*/  STL.64 [R1+0x10], R12 ;  /* 0x0000100c01007387 */ /* 0x0007e20000100a00 */
[----:B------:R-:W-:Y:S01]  /*13b0*/  MOV R26, R4 ;  /* 0x00000004001a7202 */ /* 0x000fe20000000f00 */
[----:B------:R-:W-:-:S02]  /*13c0*/  IMAD.MOV.U32 R27, RZ, RZ, R4 ;  /* 0x000000ffff1b7224 */ /* 0x000fc400078e0004 */
[----:B------:R-:W-:Y:S04]  /*13d0*/  STL.64 [R1+0x58], R4 ;  /* 0x0000580401007387 */ /* 0x000fe80000100a00 */
[----:B--2---:R-:W-:Y:S01]  /*13e0*/  STL.64 [R1+0x80], R6 ;  /* 0x0000800601007387 */ /* 0x004fe20000100a00 */
[----:B---3--:R-:W-:Y:S01]  /*13f0*/  MOV R12, R19 ;  /* 0x00000013000c7202 */ /* 0x008fe20000000f00 */
[----:B------:R-:W-:Y:S02]  /*1400*/  IMAD.MOV.U32 R13, RZ, RZ, R19 ;  /* 0x000000ffff0d7224 */ /* 0x000fe400078e0013 */
[----:B------:R-:W-:Y:S04]  /*1410*/  LDS R5, [R0+0x78c] ;  /* 0x00078c0000057984 */ /* 0x000fe80000000800 */
[----:B------:R-:W-:Y:S04]  /*1420*/  STL.64 [R1+0x48], R12 ;  /* 0x0000480c01007387 */ /* 0x000fe80000100a00 */
[----:B------:R-:W2:Y:S04]  /*1430*/  LDS R12, [R0+0x678] ;  /* 0x00067800000c7984 */ /* 0x000ea80000000800 */
[----:B------:R-:W3:Y:S01]  /*1440*/  LDS R6, [R0+0x8a0] ;  /* 0x0008a00000067984 */ /* 0x000ee20000000800 */
[----:B0-----:R-:W-:Y:S01]  /*1450*/  MOV R9, R8 ;  /* 0x0000000800097202 */ /* 0x001fe20000000f00 */
[----:B------:R-:W-:-:S02]  /*1460*/  IMAD.MOV.U32 R10, RZ, RZ, R8 ;  /* 0x000000ffff0a7224 */ /* 0x000fc400078e0008 */
[----:B------:R0:W-:Y:S04]  /*1470*/  STL.64 [R1+0x18], R14 ;  /* 0x0000180e01007387 */ /* 0x0001e80000100a00 */
[----:B------:R-:W-:Y:S04]  /*1480*/  STL.64 [R1+0xb0], R8 ;  /* 0x0000b00801007387 */ /* 0x000fe80000100a00 */
[----:B------:R-:W-:Y:S04]  /*1490*/  LDS R9, [R0+0x9b4] ;  /* 0x0009b40000097984 */ /* 0x000fe80000000800 */
[----:B-1----:R-:W-:Y:S01]  /*14a0*/  STL.64 [R1+0xd8], R10 ;  /* 0x0000d80a01007387 */ /* 0x002fe20000100a00 */
[----:B0-----:R-:W-:Y:S01]  /*14b0*/  MOV R14, R19 ;  /* 0x00000013000e7202 */ /* 0x001fe20000000f00 */
[----:B------:R-:W-:-:S02]  /*14c0*/  IMAD.MOV.U32 R15, RZ, RZ, R19 ;  /* 0x000000ffff0f7224 */ /* 0x000fc400078e0013 */
[----:B------:R0:W1:Y:S04]  /*14d0*/  LDS R10, [R0+0xac8] ;  /* 0x000ac800000a7984 */ /* 0x0000680000000800 */
[----:B------:R4:W-:Y:S04]  /*14e0*/  STL.64 [R1+0x20], R16 ;  /* 0x0000201001007387 */ /* 0x0009e80000100a00 */
[----:B------:R5:W-:Y:S01]  /*14f0*/  STL.64 [R1+0x50], R14 ;  /* 0x0000500e01007387 */ /* 0x000be20000100a00 */
[----:B0-----:R-:W-:-:S03]  /*1500*/  VIADD R0, R1, 0x20 ;  /* 0x0000002001007836 */ /* 0x001fc60000000000 */
[----:B------:R0:W-:Y:S01]  /*1510*/  STL.64 [R1+0x28], R18 ;  /* 0x0000281201007387 */ /* 0x0001e20000100a00 */
[----:B----4-:R-:W-:Y:S01]  /*1520*/  MOV R16, R4 ;  /* 0x0000000400107202 */ /* 0x010fe20000000f00 */
[--C-:B------:R-:W-:Y:S02]  /*1530*/  IMAD.MOV.U32 R17, RZ, RZ, R4.reuse ;  /* 0x000000ffff117224 */ /* 0x100fe400078e0004 */
[----:B------:R4:W-:Y:S01]  /*1540*/  STL.64 [R1+0x30], R20 ;  /* 0x0000301401007387 */ /* 0x0009e20000100a00 */
[----:B--2---:R-:W-:Y:S01]  /*1550*/  MOV R13, R12 ;  /* 0x0000000c000d7202 */ /* 0x004fe20000000f00 */
[----:B-----5:R-:W-:Y:S01]  /*1560*/  IMAD.MOV.U32 R14, RZ, RZ, R7 ;  /* 0x000000ffff0e7224 */ /* 0x020fe200078e0007 */
[----:B------:R-:W-:Y:S01]  /*1570*/  MOV R15, R7 ;  /* 0x00000007000f7202 */ /* 0x000fe20000000f00 */
[----:B------:R2:W-:Y:S01]  /*1580*/  STL.64 [R1+0x38], R22 ;  /* 0x0000381601007387 */ /* 0x0005e20000100a00 */
[----:B0-----:R-:W-:Y:S01]  /*1590*/  MOV R18, R4 ;  /* 0x0000000400127202 */ /* 0x001fe20000000f00 */
[----:B------:R-:W-:-:S02]  /*15a0*/  IMAD.MOV.U32 R19, RZ, RZ, R4 ;  /* 0x000000ffff137224 */ /* 0x000fc400078e0004 */
[----:B------:R0:W-:Y:S04]  /*15b0*/  STL.64 [R1+0x60], R16 ;  /* 0x0000601001007387 */ /* 0x0001e80000100a00 */
[----:B------:R5:W-:Y:S01]  /*15c0*/  STL.64 [R1+0x40], R24 ;  /* 0x0000401801007387 */ /* 0x000be20000100a00 */
[----:B----4-:R-:W-:Y:S01]  /*15d0*/  MOV R20, R4 ;  /* 0x0000000400147202 */ /* 0x010fe20000000f00 */
[----:B------:R-:W-:Y:S02]  /*15e0*/  IMAD.MOV.U32 R21, RZ, RZ, R4 ;  /* 0x000000ffff157224 */ /* 0x000fe400078e0004 */
[--C-:B--2---:R-:W-:Y:S01]  /*15f0*/  IMAD.MOV.U32 R22, RZ, RZ, R7.reuse ;  /* 0x000000ffff167224 */ /* 0x104fe200078e0007 */
[-C--:B------:R-:W-:Y:S01]  /*1600*/  MOV R23, R7.reuse ;  /* 0x0000000700177202 */ /* 0x080fe20000000f00 */
[----:B------:R2:W-:Y:S01]  /*1610*/  STL.64 [R1+0x88], R14 ;  /* 0x0000880e01007387 */ /* 0x0005e20000100a00 */
[----:B------:R-:W-:Y:S01]  /*1620*/  IMAD.MOV.U32 R4, RZ, RZ, R12 ;  /* 0x000000ffff047224 */ /* 0x000fe200078e000c */
[-C--:B0-----:R-:W-:Y:S01]  /*1630*/  MOV R17, R7.reuse ;  /* 0x0000000700117202 */ /* 0x081fe20000000f00 */
[--C-:B------:R-:W-:Y:S01]  /*1640*/  IMAD.MOV.U32 R16, RZ, RZ, R7.reuse ;  /* 0x000000ffff107224 */ /* 0x100fe200078e0007 */
[----:B------:R0:W-:Y:S01]  /*1650*/  STL.64 [R1+0x68], R18 ;  /* 0x0000681201007387 */ /* 0x0001e20000100a00 */
[----:B-----5:R-:W-:Y:S01]  /*1660*/  IMAD.MOV.U32 R24, RZ, RZ, R7 ;  /* 0x000000ffff187224 */ /* 0x020fe200078e0007 */
[----:B------:R-:W-:-:S02]  /*1670*/  MOV R25, R7 ;  /* 0x0000000700197202 */ /* 0x000fc40000000f00 */
[----:B------:R4:W-:Y:S01]  /*1680*/  STL.64 [R1+0x78], R20 ;  /* 0x0000781401007387 */ /* 0x0009e20000100a00 */
[----:B--2---:R-:W-:Y:S01]  /*1690*/  MOV R14, R8 ;  /* 0x00000008000e7202 */ /* 0x004fe20000000f00 */
[--C-:B------:R-:W-:Y:S02]  /*16a0*/  IMAD.MOV.U32 R15, RZ, RZ, R8.reuse ;  /* 0x000000ffff0f7224 */ /* 0x100fe400078e0008 */
[----:B------:R2:W-:Y:S01]  /*16b0*/  STL.64 [R1+0x90], R22 ;  /* 0x0000901601007387 */ /* 0x0005e20000100a00 */
[----:B0-----:R-:W-:Y:S01]  /*16c0*/  MOV R18, R7 ;  /* 0x0000000700127202 */ /* 0x001fe20000000f00 */
[----:B------:R-:W-:Y:S02]  /*16d0*/  IMAD.MOV.U32 R19, RZ, RZ, R7 ;  /* 0x000000ffff137224 */ /* 0x000fe400078e0007 */
[----:B------:R0:W-:Y:S01]  /*16e0*/  STL.64 [R1+0xa0], R16 ;  /* 0x0000a01001007387 */ /* 0x0001e20000100a00 */
[----:B---3--:R-:W-:Y:S01]  /*16f0*/  MOV R7, R6 ;  /* 0x0000000600077202 */ /* 0x008fe20000000f00 */
[----:B----4-:R-:W-:Y:S01]  /*1700*/  IMAD.MOV.U32 R21, RZ, RZ, R8 ;  /* 0x000000ffff157224 */ /* 0x010fe200078e0008 */
[----:B------:R-:W-:Y:S01]  /*1710*/  MOV R20, R8 ;  /* 0x0000000800147202 */ /* 0x000fe20000000f00 */
[----:B------:R3:W-:Y:S04]  /*1720*/  STL.64 [R1+0x70], R26 ;  /* 0x0000701a01007387 */ /* 0x0007e80000100a00 */
[----:B------:R4:W-:Y:S01]  /*1730*/  STL.64 [R1+0x98], R24 ;  /* 0x0000981801007387 */ /* 0x0009e20000100a00 */
[----:B--2---:R-:W-:Y:S01]  /*1740*/  IMAD.MOV.U32 R22, RZ, RZ, R11 ;  /* 0x000000ffff167224 */ /* 0x004fe200078e000b */
[----:B------:R-:W-:-:S02]  /*1750*/  MOV R23, R11 ;  /* 0x0000000b00177202 */ /* 0x000fc40000000f00 */
[----:B------:R2:W-:Y:S01]  /*1760*/  STL.64 [R1+0xc8], R14 ;  /* 0x0000c80e01007387 */ /* 0x0005e20000100a00 */
[-C--:B0-----:R-:W-:Y:S01]  /*1770*/  MOV R16, R8.reuse ;  /* 0x0000000800107202 */ /* 0x081fe20000000f00 */
[--C-:B------:R-:W-:Y:S01]  /*1780*/  IMAD.MOV.U32 R17, RZ, RZ, R8.reuse ;  /* 0x000000ffff117224 */ /* 0x100fe200078e0008 */
[----:B---3--:R-:W-:Y:S01]  /*1790*/  MOV R26, R8 ;  /* 0x00000008001a7202 */ /* 0x008fe20000000f00 */
[----:B------:R-:W-:Y:S01]  /*17a0*/  IMAD.MOV.U32 R27, RZ, RZ, R8 ;  /* 0x000000ffff1b7224 */ /* 0x000fe200078e0008 */
[----:B------:R0:W-:Y:S01]  /*17b0*/  STL.64 [R1+0xa8], R18 ;  /* 0x0000a81201007387 */ /* 0x0001e20000100a00 */
[----:B------:R-:W-:Y:S01]  /*17c0*/  IMAD.MOV.U32 R8, RZ, RZ, R6 ;  /* 0x000000ffff087224 */ /* 0x000fe200078e0006 */
[-C--:B----4-:R-:W-:Y:S01]  /*17d0*/  MOV R25, R11.reuse ;  /* 0x0000000b00197202 */ /* 0x090fe20000000f00 */
[--C-:B------:R-:W-:Y:S01]  /*17e0*/  IMAD.MOV.U32 R24, RZ, RZ, R11.reuse ;  /* 0x000000ffff187224 */ /* 0x100fe200078e000b */
[----:B------:R3:W-:Y:S01]  /*17f0*/  STL.64 [R1+0xb8], R20 ;  /* 0x0000b81401007387 */ /* 0x0007e20000100a00 */
[----:B--2---:R-:W-:Y:S01]  /*1800*/  MOV R14, R11 ;  /* 0x0000000b000e7202 */ /* 0x004fe20000000f00 */
[----:B------:R-:W-:-:S02]  /*1810*/  IMAD.MOV.U32 R15, RZ, RZ, R11 ;  /* 0x000000ffff0f7224 */ /* 0x000fc400078e000b */
[----:B------:R2:W-:Y:S04]  /*1820*/  STL.64 [R1+0xd0], R16 ;  /* 0x0000d01001007387 */ /* 0x0005e80000100a00 */
[----:B------:R4:W-:Y:S01]  /*1830*/  STL.64 [R1+0xe0], R22 ;  /* 0x0000e01601007387 */ /* 0x0009e20000100a00 */
[----:B0-----:R-:W-:Y:S01]  /*1840*/  MOV R18, R11 ;  /* 0x0000000b00127202 */ /* 0x001fe20000000f00 */
[----:B------:R-:W-:Y:S02]  /*1850*/  IMAD.MOV.U32 R19, RZ, RZ, R11 ;  /* 0x000000ffff137224 */ /* 0x000fe400078e000b */
[----:B------:R0:W-:Y:S01]  /*1860*/  STL.64 [R1+0xc0], R26 ;  /* 0x0000c01a01007387 */ /* 0x0001e20000100a00 */
[----:B---3--:R-:W-:Y:S01]  /*1870*/  MOV R20, R12 ;  /* 0x0000000c00147202 */ /* 0x008fe20000000f00 */
[----:B------:R-:W-:-:S02]  /*1880*/  IMAD.MOV.U32 R21, RZ, RZ, R12 ;  /* 0x000000ffff157224 */ /* 0x000fc400078e000c */
[----:B------:R3:W-:Y:S01]  /*1890*/  STL.64 [R1+0xe8], R24 ;  /* 0x0000e81801007387 */ /* 0x0007e20000100a00 */
[----:B--2---:R-:W-:Y:S01]  /*18a0*/  MOV R16, R11 ;  /* 0x0000000b00107202 */ /* 0x004fe20000000f00 */
[----:B------:R-:W-:Y:S01]  /*18b0*/  IMAD.MOV.U32 R17, RZ, RZ, R11 ;  /* 0x000000ffff117224 */ /* 0x000fe200078e000b */
[----:B-1----:R-:W-:Y:S01]  /*18c0*/  MOV R11, R10 ;  /* 0x0000000a000b7202 */ /* 0x002fe20000000f00 */
[--C-:B----4-:R-:W-:Y:S01]  /*18d0*/  IMAD.MOV.U32 R23, RZ, RZ, R12.reuse ;  /* 0x000000ffff177224 */ /* 0x110fe200078e000c */
[-C--:B------:R-:W-:Y:S01]  /*18e0*/  MOV R22, R12.reuse ;  /* 0x0000000c00167202 */ /* 0x080fe20000000f00 */
[----:B------:R1:W-:Y:S01]  /*18f0*/  STL.64 [R1+0xf0], R14 ;  /* 0x0000f00e01007387 */ /* 0x0003e20000100a00 */
[-C--:B0-----:R-:W-:Y:S01]  /*1900*/  MOV R26, R12.reuse ;  /* 0x0000000c001a7202 */ /* 0x081fe20000000f00 */
[--C-:B------:R-:W-:Y:S02]  /*1910*/  IMAD.MOV.U32 R27, RZ, RZ, R12.reuse ;  /* 0x000000ffff1b7224 */ /* 0x100fe400078e000c */
[----:B------:R0:W-:Y:S01]  /*1920*/  STL.64 [R1+0x108], R12 ;  /* 0x0001080c01007387 */ /* 0x0001e20000100a00 */
[----:B---3--:R-:W-:Y:S01]  /*1930*/  MOV R24, R12 ;  /* 0x0000000c00187202 */ /* 0x008fe20000000f00 */
[----:B------:R-:W-:-:S02]  /*1940*/  IMAD.MOV.U32 R25, RZ, RZ, R12 ;  /* 0x000000ffff197224 */ /* 0x000fc400078e000c */
[----:B------:R2:W-:Y:S01]  /*1950*/  STL.64 [R1+0xf8], R18 ;  /* 0x0000f81201007387 */ /* 0x0005e20000100a00 */
[--C-:B-1----:R-:W-:Y:S01]  /*1960*/  IMAD.MOV.U32 R14, RZ, RZ, R5.reuse ;  /* 0x000000ffff0e7224 */ /* 0x102fe200078e0005 */
[-C--:B------:R-:W-:Y:S02]  /*1970*/  MOV R15, R5.reuse ;  /* 0x00000005000f7202 */ /* 0x080fe40000000f00 */
[----:B------:R1:W-:Y:S01]  /*1980*/  STL.64 [R1+0x100], R16 ;  /* 0x0001001001007387 */ /* 0x0003e20000100a00 */
[----:B0-----:R-:W-:Y:S01]  /*1990*/  MOV R12, R6 ;  /* 0x00000006000c7202 */ /* 0x001fe20000000f00 */
[----:B------:R-:W-:Y:S02]  /*19a0*/  IMAD.MOV.U32 R13, RZ, RZ, R6 ;  /* 0x000000ffff0d7224 */ /* 0x000fe400078e0006 */
[----:B------:R0:W-:Y:S01]  /*19b0*/  STL.64 [R1+0x110], R20 ;  /* 0x0001101401007387 */ /* 0x0001e20000100a00 */
[----:B--2---:R-:W-:Y:S01]  /*19c0*/  MOV R18, R5 ;  /* 0x0000000500127202 */ /* 0x004fe20000000f00 */
[----:B------:R-:W-:-:S02]  /*19d0*/  IMAD.MOV.U32 R19, RZ, RZ, R5 ;  /* 0x000000ffff137224 */ /* 0x000fc400078e0005 */
[----:B------:R2:W-:Y:S04]  /*19e0*/  STL.64 [R1+0x118], R22 ;  /* 0x0001181601007387 */ /* 0x0005e80000100a00 */
[----:B------:R3:W-:Y:S01]  /*19f0*/  STL.64 [R1+0x138], R14 ;  /* 0x0001380e01007387 */ /* 0x0007e20000100a00 */
[-C--:B-1----:R-:W-:Y:S01]  /*1a00*/  MOV R16, R5.reuse ;  /* 0x0000000500107202 */ /* 0x082fe20000000f00 */
[--C-:B------:R-:W-:Y:S02]  /*1a10*/  IMAD.MOV.U32 R17, RZ, RZ, R5.reuse ;  /* 0x000000ffff117224 */ /* 0x100fe400078e0005 */
[----:B------:R1:W-:Y:S01]  /*1a20*/  STL.64 [R1+0x130], R4 ;  /* 0x0001300401007387 */ /* 0x0003e20000100a00 */
[-C--:B0-----:R-:W-:Y:S01]  /*1a30*/  MOV R20, R5.reuse ;  /* 0x0000000500147202 */ /* 0x081fe20000000f00 */
[--C-:B------:R-:W-:Y:S01]  /*1a40*/  IMAD.MOV.U32 R21, RZ, RZ, R5.reuse ;  /* 0x000000ffff157224 */ /* 0x100fe200078e0005 */
[----:B--2---:R-:W-:Y:S01]  /*1a50*/  MOV R22, R5 ;  /* 0x0000000500167202 */ /* 0x004fe20000000f00 */
[----:B------:R-:W-:Y:S01]  /*1a60*/  IMAD.MOV.U32 R23, RZ, RZ, R5 ;  /* 0x000000ffff177224 */ /* 0x000fe200078e0005 */
[----:B------:R0:W-:Y:S01]  /*1a70*/  STL.64 [R1+0x168], R12 ;  /* 0x0001680c01007387 */ /* 0x0001e20000100a00 */
[----:B---3--:R-:W-:Y:S01]  /*1a80*/  MOV R14, R6 ;  /* 0x00000006000e7202 */ /* 0x008fe20000000f00 */
[----:B------:R-:W-:-:S02]  /*1a90*/  IMAD.MOV.U32 R15, RZ, RZ, R6 ;  /* 0x000000ffff0f7224 */ /* 0x000fc400078e0006 */
[----:B------:R2:W-:Y:S01]  /*1aa0*/  STL.64 [R1+0x120], R24 ;  /* 0x0001201801007387 */ /* 0x0005e20000100a00 */
[-C--:B-1----:R-:W-:Y:S01]  /*1ab0*/  MOV R4, R6.reuse ;  /* 0x0000000600047202 */ /* 0x082fe20000000f00 */
[--C-:B------:R-:W-:Y:S02]  /*1ac0*/  IMAD.MOV.U32 R5, RZ, RZ, R6.reuse ;  /* 0x000000ffff057224 */ /* 0x100fe400078e0006 */
[----:B------:R1:W-:Y:S01]  /*1ad0*/  STL.64 [R1+0x140], R16 ;  /* 0x0001401001007387 */ /* 0x0003e20000100a00 */
[----:B0-----:R-:W-:Y:S01]  /*1ae0*/  MOV R12, R9 ;  /* 0x00000009000c7202 */ /* 0x001fe20000000f00 */
[----:B------:R-:W-:Y:S02]  /*1af0*/  IMAD.MOV.U32 R13, RZ, RZ, R9 ;  /* 0x000000ffff0d7224 */ /* 0x000fe400078e0009 */
[----:B------:R0:W-:Y:S01]  /*1b00*/  STL.64 [R1+0x148], R18 ;  /* 0x0001481201007387 */ /* 0x0001e20000100a00 */
[----:B--2---:R-:W-:Y:S01]  /*1b10*/  MOV R24, R6 ;  /* 0x0000000600187202 */ /* 0x004fe20000000f00 */
[----:B------:R-:W-:-:S02]  /*1b20*/  IMAD.MOV.U32 R25, RZ, RZ, R6 ;  /* 0x000000ffff197224 */ /* 0x000fc400078e0006 */
[----:B------:R2:W-:Y:S01]  /*1b30*/  STL.64 [R1+0x170], R4 ;  /* 0x0001700401007387 */ /* 0x0005e20000100a00 */
[-C--:B-1----:R-:W-:Y:S01]  /*1b40*/  MOV R16, R9.reuse ;  /* 0x0000000900107202 */ /* 0x082fe20000000f00 */
[--C-:B------:R-:W-:Y:S02]  /*1b50*/  IMAD.MOV.U32 R17, RZ, RZ, R9.reuse ;  /* 0x000000ffff117224 */ /* 0x100fe400078e0009 */
[----:B------:R1:W-:Y:S04]  /*1b60*/  STL.64 [R1+0x178], R14 ;  /* 0x0001780e01007387 */ /* 0x0003e80000100a00 */
[----:B------:R3:W-:Y:S01]  /*1b70*/  STL.64 [R1+0x150], R20 ;  /* 0x0001501401007387 */ /* 0x0007e20000100a00 */
[----:B0-----:R-:W-:Y:S01]  /*1b80*/  MOV R18, R9 ;  /* 0x0000000900127202 */ /* 0x001fe20000000f00 */
[----:B------:R-:W-:-:S02]  /*1b90*/  IMAD.MOV.U32 R19, RZ, RZ, R9 ;  /* 0x000000ffff137224 */ /* 0x000fc400078e0009 */
[----:B------:R0:W-:Y:S01]  /*1ba0*/  STL.64 [R1+0x160], R6 ;  /* 0x0001600601007387 */ /* 0x0001e20000100a00 */
[-C--:B--2---:R-:W-:Y:S01]  /*1bb0*/  MOV R4, R9.reuse ;  /* 0x0000000900047202 */ /* 0x084fe20000000f00 */
[--C-:B------:R-:W-:Y:S02]  /*1bc0*/  IMAD.MOV.U32 R5, RZ, RZ, R9.reuse ;  /* 0x000000ffff057224 */ /* 0x100fe400078e0009 */
[----:B------:R2:W-:Y:S01]  /*1bd0*/  STL.64 [R1+0x188], R8 ;  /* 0x0001880801007387 */ /* 0x0005e20000100a00 */
[----:B-1----:R-:W-:Y:S01]  /*1be0*/  MOV R14, R9 ;  /* 0x00000009000e7202 */ /* 0x002fe20000000f00 */
[----:B------:R-:W-:Y:S02]  /*1bf0*/  IMAD.MOV.U32 R15, RZ, RZ, R9 ;  /* 0x000000ffff0f7224 */ /* 0x000fe400078e0009 */
[----:B------:R1:W-:Y:S01]  /*1c00*/  STL.64 [R1+0x190], R12 ;  /* 0x0001900c01007387 */ /* 0x0003e20000100a00 */
[-C--:B---3--:R-:W-:Y:S01]  /*1c10*/  MOV R20, R10.reuse ;  /* 0x0000000a00147202 */ /* 0x088fe20000000f00 */
[--C-:B------:R-:W-:Y:S01]  /*1c20*/  IMAD.MOV.U32 R21, RZ, RZ, R10.reuse ;  /* 0x000000ffff157224 */ /* 0x100fe200078e000a */
[-C--:B0-----:R-:W-:Y:S01]  /*1c30*/  MOV R6, R10.reuse ;  /* 0x0000000a00067202 */ /* 0x081fe20000000f00 */
[--C-:B------:R-:W-:Y:S01]  /*1c40*/  IMAD.MOV.U32 R7, RZ, RZ, R10.reuse ;  /* 0x000000ffff077224 */ /* 0x100fe200078e000a */
[----:B------:R-:W-:Y:S01]  /*1c50*/  STL.64 [R1+0x128], R26 ;  /* 0x0001281a01007387 */ /* 0x000fe20000100a00 */
[----:B--2---:R-:W-:Y:S01]  /*1c60*/  MOV R8, R10 ;  /* 0x0000000a00087202 */ /* 0x004fe20000000f00 */
[----:B------:R-:W-:-:S02]  /*1c70*/  IMAD.MOV.U32 R9, RZ, RZ, R10 ;  /* 0x000000ffff097224 */ /* 0x000fc400078e000a */
[----:B------:R-:W-:Y:S01]  /*1c80*/  STL.64 [R1+0x158], R22 ;  /* 0x0001581601007387 */ /* 0x000fe20000100a00 */
[----:B-1----:R-:W-:Y:S01]  /*1c90*/  MOV R12, R10 ;  /* 0x0000000a000c7202 */ /* 0x002fe20000000f00 */
[----:B------:R-:W-:Y:S02]  /*1ca0*/  IMAD.MOV.U32 R13, RZ, RZ, R10 ;  /* 0x000000ffff0d7224 */ /* 0x000fe400078e000a */
[----:B------:R-:W-:Y:S04]  /*1cb0*/  STL.64 [R1+0x180], R24 ;  /* 0x0001801801007387 */ /* 0x000fe80000100a00 */
[----:B------:R-:W-:Y:S04]  /*1cc0*/  STL.64 [R1+0x198], R16 ;  /* 0x0001981001007387 */ /* 0x000fe80000100a00 */
[----:B------:R-:W-:Y:S04]  /*1cd0*/  STL.64 [R1+0x1a0], R18 ;  /* 0x0001a01201007387 */ /* 0x000fe80000100a00 */
[----:B------:R-:W-:Y:S04]  /*1ce0*/  STL.64 [R1+0x1b0], R14 ;  /* 0x0001b00e01007387 */ /* 0x000fe80000100a00 */
[----:B------:R-:W-:Y:S04]  /*1cf0*/  STL.64 [R1+0x1c0], R6 ;  /* 0x0001c00601007387 */ /* 0x000fe80000100a00 */
[----:B------:R-:W-:Y:S04]  /*1d00*/  STL.64 [R1+0x1c8], R8 ;  /* 0x0001c80801007387 */ /* 0x000fe80000100a00 */
[----:B------:R-:W-:Y:S04]  /*1d10*/  STL.64 [R1+0x1d0], R20 ;  /* 0x0001d01401007387 */ /* 0x000fe80000100a00 */
[----:B------:R-:W-:Y:S04]  /*1d20*/  STL.64 [R1+0x1d8], R12 ;  /* 0x0001d80c01007387 */ /* 0x000fe80000100a00 */
[----:B------:R-:W-:Y:S04]  /*1d30*/  STL [R1+0x1e0], R10 ;  /* 0x0001e00a01007387 */ /* 0x000fe80000100800 */
[----:B------:R-:W-:Y:S04]  /*1d40*/  STL.64 [R1+0x1b8], R10 ;  /* 0x0001b80a01007387 */ /* 0x000fe80000100a00 */
[----:B------:R0:W-:Y:S02]  /*1d50*/  STL.64 [R1+0x1a8], R4 ;  /* 0x0001a80401007387 */ /* 0x0001e40000100a00 */
[----:B0-----:R-:W-:-:S07]  /*1d60*/  PRMT R4, RZ, 0x7610, R4 ;  /* 0x00007610ff047816 */ /* 0x001fce0000000004 */
.L_x_14:
[----:B------:R-:W-:Y:S01]  /*1d70*/  UIADD3 UR6, UPT, UPT, UR4, -0x69, URZ ;  /* 0xffffff9704067890 */ /* 0x000fe2000fffe0ff */
[----:B--23--:R-:W-:Y:S01]  /*1d80*/  HFMA2 R6, -RZ, RZ, 0, 0 ;  /* 0x00000000ff067431 */ /* 0x00cfe200000001ff */
[----:B------:R-:W-:Y:S02]  /*1d90*/  UIADD3 UR4, UPT, UPT, UR4, 0x1, URZ ;  /* 0x0000000104047890 */ /* 0x000fe4000fffe0ff */
[----:B------:R-:W-:Y:S02]  /*1da0*/  UISETP.GE.U32.AND UP2, UPT, UR6, 0xf, UPT ;  /* 0x0000000f0600788c */ /* 0x000fe4000bf46070 */
[----:B------:R-:W-:Y:S02]  /*1db0*/  ULOP3.LUT UP0, URZ, UR5, 0xf, URZ, 0xc0, !UPT ;  /* 0x0000000f05ff7892 */ /* 0x000fe4000f80c0ff */
[----:B------:R-:W-:-:S05]  /*1dc0*/  UISETP.NE.AND UP1, UPT, UR4, 0x78, UPT ;  /* 0x000000780400788c */ /* 0x000fca000bf25270 */
[----:B01----:R-:W-:Y:S06]  /*1dd0*/  BRA.U !UP2, `(.L_x_9) ;  /* 0x000000050a447547 */ /* 0x003fec000b800000 */
[----:B------:R0:W5:Y:S01]  /*1de0*/  LDL R9, [R1] ;  /* 0x0000000001097983 */ /* 0x0001620000100800 */
[----:B------:R-:W-:Y:S01]  /*1df0*/  ULOP3.LUT UR6, UR5, 0xfffffff0, URZ, 0xc0, !UPT ;  /* 0xfffffff005067892 */ /* 0x000fe2000f8ec0ff */
[----:B------:R-:W-:-:S03]  /*1e00*/  IMAD.MOV.U32 R5, RZ, RZ, R0 ;  /* 0x000000ffff057224 */ /* 0x000fc600078e0000 */
[----:B------:R-:W-:Y:S02]  /*1e10*/  UIADD3 UR7, UPT, UPT, -UR6, URZ, URZ ;  /* 0x000000ff06077290 */ /* 0x000fe4000fffe1ff */
[----:B------:R-:W-:-:S10]  /*1e20*/  MOV R6, UR6 ;  /* 0x0000000600067c02 */ /* 0x000fd40008000f00 */
.L_x_10:
[----:B------:R-:W2:Y:S04]  /*1e30*/  LDL R8, [R5+-0x1c] ;  /* 0xffffe40005087983 */ /* 0x000ea80000100800 */
[----:B------:R-:W3:Y:S04]  /*1e40*/  LDL R11, [R5+-0x18] ;  /* 0xffffe800050b7983 */ /* 0x000ee80000100800 */
[----:B------:R-:W4:Y:S04]  /*1e50*/  LDL R10, [R5+-0x14] ;  /* 0xffffec00050a7983 */ /* 0x000f280000100800 */
[----:B------:R-:W4:Y:S04]  /*1e60*/  LDL R13, [R5+-0x10] ;  /* 0xfffff000050d7983 */ /* 0x000f280000100800 */
[----:B------:R-:W4:Y:S04]  /*1e70*/  LDL R12, [R5+-0xc] ;  /* 0xfffff400050c7983 */ /* 0x000f280000100800 */
[----:B------:R-:W4:Y:S04]  /*1e80*/  LDL R15, [R5+-0x8] ;  /* 0xfffff800050f7983 */ /* 0x000f280000100800 */
[----:B------:R-:W4:Y:S04]  /*1e90*/  LDL R14, [R5+-0x4] ;  /* 0xfffffc00050e7983 */ /* 0x000f280000100800 */
[----:B------:R-:W4:Y:S04]  /*1ea0*/  LDL R17, [R5] ;  /* 0x0000000005117983 */ /* 0x000f280000100800 */
[----:B------:R-:W4:Y:S04]  /*1eb0*/  LDL R16, [R5+0x4] ;  /* 0x0000040005107983 */ /* 0x000f280000100800 */
[----:B------:R-:W4:Y:S04]  /*1ec0*/  LDL R19, [R5+0x8] ;  /* 0x0000080005137983 */ /* 0x000f280000100800 */
[----:B------:R-:W4:Y:S04]  /*1ed0*/  LDL R18, [R5+0xc] ;  /* 0x00000c0005127983 */ /* 0x000f280000100800 */
[----:B------:R-:W4:Y:S04]  /*1ee0*/  LDL R21, [R5+0x10] ;  /* 0x0000100005157983 */ /* 0x000f280000100800 */
[----:B------:R-:W4:Y:S04]  /*1ef0*/  LDL R20, [R5+0x14] ;  /* 0x0000140005147983 */ /* 0x000f280000100800 */
[----:B------:R-:W4:Y:S04]  /*1f00*/  LDL R23, [R5+0x18] ;  /* 0x0000180005177983 */ /* 0x000f280000100800 */
[----:B------:R-:W4:Y:S01]  /*1f10*/  LDL R22, [R5+0x1c] ;  /* 0x00001c0005167983 */ /* 0x000f220000100800 */
[----:B--2--5:R-:W-:-:S13]  /*1f20*/  ISETP.GT.AND P0, PT, R9, R8, PT ;  /* 0x000000080900720c */ /* 0x024fda0003f04270 */
[----:B------:R1:W-:Y:S02]  /*1f30*/  @P0 STL.64 [R5+-0x20], R8 ;  /* 0xffffe00805000387 */ /* 0x0003e40000100a00 */
[----:B-1----:R-:W-:Y:S02]  /*1f40*/  @P0 IMAD.MOV.U32 R8, RZ, RZ, R9 ;  /* 0x000000ffff080224 */ /* 0x002fe400078e0009 */
[----:B------:R-:W2:Y:S01]  /*1f50*/  LDL R9, [R5+0x20] ;  /* 0x0000200005097983 */ /* 0x000ea20000100800 */
[----:B------:R-:W-:Y:S02]  /*1f60*/  UIADD3 UR7, UPT, UPT, UR7, 0x10, URZ ;  /* 0x0000001007077890 */ /* 0x000fe4000fffe0ff */
[----:B---3--:R-:W-:Y:S02]  /*1f70*/  ISETP.GT.AND P0, PT, R8, R11, PT ;  /* 0x0000000b0800720c */ /* 0x008fe40003f04270 */
[----:B------:R-:W-:-:S11]  /*1f80*/  UISETP.NE.AND UP2, UPT, UR7, URZ, UPT ;  /* 0x000000ff0700728c */ /* 0x000fd6000bf45270 */
[----:B------:R1:W-:Y:S04]  /*1f90*/  @P0 STL [R5+-0x1c], R11 ;  /* 0xffffe40b05000387 */ /* 0x0003e80000100800 */
[----:B------:R-:W-:Y:S01]  /*1fa0*/  @P0 STL [R5+-0x18], R8 ;  /* 0xffffe80805000387 */ /* 0x000fe20000100800 */
[----:B-1----:R-:W-:-:S04]  /*1fb0*/  @P0 MOV R11, R8 ;  /* 0x00000008000b0202 */ /* 0x002fc80000000f00 */
[----:B----4-:R-:W-:-:S13]  /*1fc0*/  ISETP.GT.AND P1, PT, R11, R10, PT ;  /* 0x0000000a0b00720c */ /* 0x010fda0003f24270 */
[----:B------:R1:W-:Y:S02]  /*1fd0*/  @P1 STL.64 [R5+-0x18], R10 ;  /* 0xffffe80a05001387 */ /* 0x0003e40000100a00 */
[----:B-1----:R-:W-:-:S05]  /*1fe0*/  @P1 IMAD.MOV.U32 R10, RZ, RZ, R11 ;  /* 0x000000ffff0a1224 */ /* 0x002fca00078e000b */
[----:B------:R-:W-:-:S13]  /*1ff0*/  ISETP.GT.AND P0, PT, R10, R13, PT ;  /* 0x0000000d0a00720c */ /* 0x000fda0003f04270 */
[----:B------:R1:W-:Y:S04]  /*2000*/  @P0 STL [R5+-0x14], R13 ;  /* 0xffffec0d05000387 */ /* 0x0003e80000100800 */
[----:B------:R-:W-:Y:S01]  /*2010*/  @P0 STL [R5+-0x10], R10 ;  /* 0xfffff00a05000387 */ /* 0x000fe20000100800 */
[----:B-1----:R-:W-:-:S04]  /*2020*/  @P0 MOV R13, R10 ;  /* 0x0000000a000d0202 */ /* 0x002fc80000000f00 */
[----:B------:R-:W-:-:S13]  /*2030*/  ISETP.GT.AND P1, PT, R13, R12, PT ;  /* 0x0000000c0d00720c */ /* 0x000fda0003f24270 */
        /* <DEDUP_REMOVED lines=11> */
[----:B------:R-:W-:Y:S01]  /*20f0*/  @P0 STL [R5], R14 ;  /* 0x0000000e05000387 */ /* 0x000fe20000100800 */
[----:B-1----:R-:W-:-:S04]  /*2100*/  @P0 MOV R17, R14 ;  /* 0x0000000e00110202 */ /* 0x002fc80000000f00 */
[----:B------:R-:W-:-:S13]  /*2110*/  ISETP.GT.AND P1, PT, R17, R16, PT ;  /* 0x000000101100720c */ /* 0x000fda0003f24270 */
[----:B------:R1:W-:Y:S02]  /*2120*/  @P1 STL.64 [R5], R16 ;  /* 0x0000001005001387 */ /* 0x0003e40000100a00 */
[----:B-1----:R-:W-:-:S05]  /*2130*/  @P1 IMAD.MOV.U32 R16, RZ, RZ, R17 ;  /* 0x000000ffff101224 */ /* 0x002fca00078e0011 */
[----:B------:R-:W-:-:S13]  /*2140*/  ISETP.GT.AND P0, PT, R16, R19, PT ;  /* 0x000000131000720c */ /* 0x000fda0003f04270 */
[----:B------:R1:W-:Y:S04]  /*2150*/  @P0 STL [R5+0x4], R19 ;  /* 0x0000041305000387 */ /* 0x0003e80000100800 */
[----:B------:R-:W-:Y:S01]  /*2160*/  @P0 STL [R5+0x8], R16 ;  /* 0x0000081005000387 */ /* 0x000fe20000100800 */
[----:B-1----:R-:W-:-:S04]  /*2170*/  @P0 MOV R19, R16 ;  /* 0x0000001000130202 */ /* 0x002fc80000000f00 */
[----:B------:R-:W-:-:S13]  /*2180*/  ISETP.GT.AND P1, PT, R19, R18, PT ;  /* 0x000000121300720c */ /* 0x000fda0003f24270 */
[----:B------:R1:W-:Y:S02]  /*2190*/  @P1 STL.64 [R5+0x8], R18 ;  /* 0x0000081205001387 */ /* 0x0003e40000100a00 */
        /* <DEDUP_REMOVED lines=15> */
[----:B--2---:R-:W-:-:S13]  /*2290*/  ISETP.GT.AND P0, PT, R22, R9, PT ;  /* 0x000000091600720c */ /* 0x004fda0003f04270 */
[----:B------:R-:W-:Y:S04]  /*22a0*/  @P0 STL [R5+0x20], R22 ;  /* 0x0000201605000387 */ /* 0x000fe80000100800 */
[----:B------:R1:W-:Y:S02]  /*22b0*/  @P0 STL [R5+0x1c], R9 ;  /* 0x00001c0905000387 */ /* 0x0003e40000100800 */
[----:B-1----:R-:W-:Y:S01]  /*22c0*/  @P0 MOV R9, R22 ;  /* 0x0000001600090202 */ /* 0x002fe20000000f00 */
[----:B------:R-:W-:Y:S01]  /*22d0*/  VIADD R5, R5, 0x40 ;  /* 0x0000004005057836 */ /* 0x000fe20000000000 */
[----:B------:R-:W-:Y:S06]  /*22e0*/  BRA.U UP2, `(.L_x_10) ;  /* 0xfffffff902d07547 */ /* 0x000fec000b83ffff */
.L_x_9:
[----:B------:R-:W-:Y:S05]  /*22f0*/  BRA.U !UP0, `(.L_x_11) ;  /* 0x0000000508887547 */ /* 0x000fea000b800000 */
[----:B------:R-:W-:-:S04]  /*2300*/  IADD3 R5, PT, PT, RZ, -R4, RZ ;  /* 0x80000004ff057210 */ /* 0x000fc80007ffe0ff */
[----:B------:R-:W-:-:S05]  /*2310*/  PRMT R5, R5, 0x7710, RZ ;  /* 0x0000771005057816 */ /* 0x000fca00000000ff */
[----:B------:R-:W-:-:S05]  /*2320*/  VIADD R5, R5, 0x8 ;  /* 0x0000000805057836 */ /* 0x000fca0000000000 */
[----:B------:R-:W-:-:S04]  /*2330*/  LOP3.LUT R5, R5, 0xf, RZ, 0xc0, !PT ;  /* 0x0000000f05057812 */ /* 0x000fc800078ec0ff */
[C---:B------:R-:W-:Y:S02]  /*2340*/  IADD3 R7, PT, PT, R5.reuse, -0x1, RZ ;  /* 0xffffffff05077810 */ /* 0x040fe40007ffe0ff */
[----:B------:R-:W-:Y:S02]  /*2350*/  LOP3.LUT P0, RZ, R5, 0x7, RZ, 0xc0, !PT ;  /* 0x0000000705ff7812 */ /* 0x000fe4000780c0ff */
[----:B------:R-:W-:-:S13]  /*2360*/  ISETP.GE.U32.AND P1, PT, R7, 0x7, PT ;  /* 0x000000070700780c */ /* 0x000fda0003f26070 */
[----:B------:R-:W-:Y:S05]  /*2370*/  @!P1 BRA `(.L_x_12) ;  /* 0x00000000009c9947 */ /* 0x000fea0003800000 */
[----:B------:R-:W-:-:S05]  /*2380*/  IMAD R8, R6, 0x4, R1 ;  /* 0x0000000406087824 */ /* 0x000fca00078e0201 */
[----:B------:R-:W2:Y:S04]  /*2390*/  LDL.64 R16, [R8] ;  /* 0x0000000008107983 */ /* 0x000ea80000100a00 */
[----:B------:R-:W3:Y:S04]  /*23a0*/  LDL R11, [R8+0x8] ;  /* 0x00000800080b7983 */ /* 0x000ee80000100800 */
[----:B------:R-:W4:Y:S04]  /*23b0*/  LDL R10, [R8+0xc] ;  /* 0x00000c00080a7983 */ /* 0x000f280000100800 */
[----:B------:R-:W5:Y:S04]  /*23c0*/  LDL R13, [R8+0x10] ;  /* 0x00001000080d7983 */ /* 0x000f680000100800 */
[----:B------:R-:W5:Y:S04]  /*23d0*/  LDL R12, [R8+0x14] ;  /* 0x00001400080c7983 */ /* 0x000f680000100800 */
[----:B------:R-:W5:Y:S04]  /*23e0*/  LDL R15, [R8+0x18] ;  /* 0x00001800080f7983 */ /* 0x000f680000100800 */
[----:B------:R-:W5:Y:S04]  /*23f0*/  LDL R14, [R8+0x1c] ;  /* 0x00001c00080e7983 */ /* 0x000f680000100800 */
[----:B------:R-:W5:Y:S01]  /*2400*/  LDL R5, [R8+0x20] ;  /* 0x0000200008057983 */ /* 0x000f620000100800 */
[----:B------:R-:W-:Y:S01]  /*2410*/  VIADD R6, R6, 0x8 ;  /* 0x0000000806067836 */ /* 0x000fe20000000000 */
[----:B--2---:R-:W-:-:S02]  /*2420*/  ISETP.GT.AND P2, PT, R16, R17, PT ;  /* 0x000000111000720c */ /* 0x004fc40003f44270 */
[----:B------:R-:W-:Y:S02]  /*2430*/  MOV R18, R17 ;  /* 0x0000001100127202 */ /* 0x000fe40000000f00 */
[----:B------:R-:W-:-:S09]  /*2440*/  MOV R19, R16 ;  /* 0x0000001000137202 */ /* 0x000fd20000000f00 */
[----:B------:R-:W-:Y:S01]  /*2450*/  @P2 IMAD.MOV.U32 R17, RZ, RZ, R16 ;  /* 0x000000ffff112224 */ /* 0x000fe200078e0010 */
[----:B------:R-:W-:Y:S04]  /*2460*/  @P2 STL.64 [R8], R18 ;  /* 0x0000001208002387 */ /* 0x000fe80000100a00 */
[----:B---3--:R-:W-:-:S13]  /*2470*/  ISETP.GT.AND P1, PT, R17, R11, PT ;  /* 0x0000000b1100720c */ /* 0x008fda0003f24270 */
[----:B------:R1:W-:Y:S04]  /*2480*/  @P1 STL [R8+0x4], R11 ;  /* 0x0000040b08001387 */ /* 0x0003e80000100800 */
[----:B------:R-:W-:Y:S01]  /*2490*/  @P1 STL [R8+0x8], R17 ;  /* 0x0000081108001387 */ /* 0x000fe20000100800 */
[----:B-1----:R-:W-:-:S05]  /*24a0*/  @P1 IMAD.MOV.U32 R11, RZ, RZ, R17 ;  /* 0x000000ffff0b1224 */ /* 0x002fca00078e0011 */
[----:B----4-:R-:W-:-:S13]  /*24b0*/  ISETP.GT.AND P2, PT, R11, R10, PT ;  /* 0x0000000a0b00720c */ /* 0x010fda0003f44270 */
[----:B------:R1:W-:Y:S02]  /*24c0*/  @P2 STL.64 [R8+0x8], R10 ;  /* 0x0000080a08002387 */ /* 0x0003e40000100a00 */
[----:B-1----:R-:W-:-:S04]  /*24d0*/  @P2 MOV R10, R11 ;  /* 0x0000000b000a2202 */ /* 0x002fc80000000f00 */
[----:B-----5:R-:W-:-:S13]  /*24e0*/  ISETP.GT.AND P1, PT, R10, R13, PT ;  /* 0x0000000d0a00720c */ /* 0x020fda0003f24270 */
[----:B------:R1:W-:Y:S04]  /*24f0*/  @P1 STL [R8+0xc], R13 ;  /* 0x00000c0d08001387 */ /* 0x0003e80000100800 */
[----:B------:R-:W-:Y:S01]  /*2500*/  @P1 STL [R8+0x10], R10 ;  /* 0x0000100a08001387 */ /* 0x000fe20000100800 */
[----:B-1----:R-:W-:-:S05]  /*2510*/  @P1 IMAD.MOV.U32 R13, RZ, RZ, R10 ;  /* 0x000000ffff0d1224 */ /* 0x002fca00078e000a */
[----:B------:R-:W-:-:S13]  /*2520*/  ISETP.GT.AND P2, PT, R13, R12, PT ;  /* 0x0000000c0d00720c */ /* 0x000fda0003f44270 */
[----:B------:R1:W-:Y:S02]  /*2530*/  @P2 STL.64 [R8+0x10], R12 ;  /* 0x0000100c08002387 */ /* 0x0003e40000100a00 */
[----:B-1----:R-:W-:-:S04]  /*2540*/  @P2 MOV R12, R13 ;  /* 0x0000000d000c2202 */ /* 0x002fc80000000f00 */
[----:B------:R-:W-:-:S13]  /*2550*/  ISETP.GT.AND P1, PT, R12, R15, PT ;  /* 0x0000000f0c00720c */ /* 0x000fda0003f24270 */
        /* <DEDUP_REMOVED lines=8> */
[----:B------:R1:W-:Y:S02]  /*25e0*/  @P1 STL [R8+0x1c], R5 ;  /* 0x00001c0508001387 */ /* 0x0003e40000100800 */
.L_x_12:
[----:B------:R-:W-:Y:S05]  /*25f0*/  @!P0 BRA `(.L_x_11) ;  /* 0x0000000000c88947 */ /* 0x000fea0003800000 */
[----:B-1----:R-:W-:-:S04]  /*2600*/  IADD3 R5, PT, PT, RZ, -R2, RZ ;  /* 0x80000002ff057210 */ /* 0x002fc80007ffe0ff */
[----:B------:R-:W-:-:S04]  /*2610*/  PRMT R5, R5, 0x7710, RZ ;  /* 0x0000771005057816 */ /* 0x000fc800000000ff */
[----:B------:R-:W-:-:S04]  /*2620*/  LOP3.LUT R5, R5, 0xffff, RZ, 0xc0, !PT ;  /* 0x0000ffff05057812 */ /* 0x000fc800078ec0ff */
[C---:B------:R-:W-:Y:S02]  /*2630*/  LOP3.LUT R7, R5.reuse, 0x7, RZ, 0xc0, !PT ;  /* 0x0000000705077812 */ /* 0x040fe400078ec0ff */
[----:B------:R-:W-:-:S03]  /*2640*/  LOP3.LUT R5, R5, 0x3, RZ, 0xc0, !PT ;  /* 0x0000000305057812 */ /* 0x000fc600078ec0ff */
[----:B------:R-:W-:Y:S01]  /*2650*/  VIADD R7, R7, 0xffffffff ;  /* 0xffffffff07077836 */ /* 0x000fe20000000000 */
[----:B------:R-:W-:-:S04]  /*2660*/  ISETP.NE.AND P0, PT, R5, RZ, PT ;  /* 0x000000ff0500720c */ /* 0x000fc80003f05270 */
[----:B------:R-:W-:-:S13]  /*2670*/  ISETP.GE.U32.AND P1, PT, R7, 0x3, PT ;  /* 0x000000030700780c */ /* 0x000fda0003f26070 */
[----:B------:R-:W-:Y:S05]  /*2680*/  @!P1 BRA `(.L_x_13) ;  /* 0x0000000000549947 */ /* 0x000fea0003800000 */
[----:B------:R-:W-:-:S05]  /*2690*/  LEA R12, R6, R1, 0x2 ;  /* 0x00000001060c7211 */ /* 0x000fca00078e10ff */
[----:B------:R-:W2:Y:S04]  /*26a0*/  LDL.64 R10, [R12] ;  /* 0x000000000c0a7983 */ /* 0x000ea80000100a00 */
[----:B------:R-:W3:Y:S04]  /*26b0*/  LDL R9, [R12+0x8] ;  /* 0x000008000c097983 */ /* 0x000ee80000100800 */
[----:B------:R-:W4:Y:S04]  /*26c0*/  LDL R8, [R12+0xc] ;  /* 0x00000c000c087983 */ /* 0x000f280000100800 */
[----:B------:R-:W5:Y:S01]  /*26d0*/  LDL R7, [R12+0x10] ;  /* 0x000010000c077983 */ /* 0x000f620000100800 */
[----:B------:R-:W-:-:S02]  /*26e0*/  IADD3 R6, PT, PT, R6, 0x4, RZ ;  /* 0x0000000406067810 */ /* 0x000fc40007ffe0ff */
[----:B--2---:R-:W-:Y:S01]  /*26f0*/  ISETP.GT.AND P2, PT, R10, R11, PT ;  /* 0x0000000b0a00720c */ /* 0x004fe20003f44270 */
[----:B------:R-:W-:Y:S02]  /*2700*/  IMAD.MOV.U32 R14, RZ, RZ, R11 ;  /* 0x000000ffff0e7224 */ /* 0x000fe400078e000b */
[----:B------:R-:W-:-:S10]  /*2710*/  IMAD.MOV.U32 R15, RZ, RZ, R10 ;  /* 0x000000ffff0f7224 */ /* 0x000fd400078e000a */
[----:B------:R-:W-:Y:S01]  /*2720*/  @P2 MOV R11, R10 ;  /* 0x0000000a000b2202 */ /* 0x000fe20000000f00 */
[----:B------:R-:W-:Y:S03]  /*2730*/  @P2 STL.64 [R12], R14 ;  /* 0x0000000e0c002387 */ /* 0x000fe60000100a00 */
[----:B---3--:R-:W-:-:S13]  /*2740*/  ISETP.GT.AND P1, PT, R11, R9, PT ;  /* 0x000000090b00720c */ /* 0x008fda0003f24270 */
[----:B------:R1:W-:Y:S04]  /*2750*/  @P1 STL [R12+0x4], R9 ;  /* 0x000004090c001387 */ /* 0x0003e80000100800 */
[----:B------:R-:W-:Y:S01]  /*2760*/  @P1 STL [R12+0x8], R11 ;  /* 0x0000080b0c001387 */ /* 0x000fe20000100800 */
[----:B-1----:R-:W-:-:S04]  /*2770*/  @P1 MOV R9, R11 ;  /* 0x0000000b00091202 */ /* 0x002fc80000000f00 */
[----:B----4-:R-:W-:-:S13]  /*2780*/  ISETP.GT.AND P2, PT, R9, R8, PT ;  /* 0x000000080900720c */ /* 0x010fda0003f44270 */
[----:B------:R1:W-:Y:S02]  /*2790*/  @P2 STL.64 [R12+0x8], R8 ;  /* 0x000008080c002387 */ /* 0x0003e40000100a00 */
[----:B-1----:R-:W-:-:S05]  /*27a0*/  @P2 IMAD.MOV.U32 R8, RZ, RZ, R9 ;  /* 0x000000ffff082224 */ /* 0x002fca00078e0009 */
[----:B-----5:R-:W-:-:S13]  /*27b0*/  ISETP.GT.AND P1, PT, R8, R7, PT ;  /* 0x000000070800720c */ /* 0x020fda0003f24270 */
[----:B------:R1:W-:Y:S04]  /*27c0*/  @P1 STL [R12+0x10], R8 ;  /* 0x000010080c001387 */ /* 0x0003e80000100800 */
[----:B------:R1:W-:Y:S02]  /*27d0*/  @P1 STL [R12+0xc], R7 ;  /* 0x00000c070c001387 */ /* 0x0003e40000100800 */
.L_x_13:
[----:B------:R-:W-:Y:S05]  /*27e0*/  @!P0 BRA `(.L_x_11) ;  /* 0x00000000004c8947 */ /* 0x000fea0003800000 */
[----:B------:R-:W-:-:S05]  /*27f0*/  IMAD R6, R6, 0x4, R1 ;  /* 0x0000000406067824 */ /* 0x000fca00078e0201 */
[----:B-1----:R-:W2:Y:S01]  /*2800*/  LDL.64 R8, [R6] ;  /* 0x0000000006087983 */ /* 0x002ea20000100a00 */
[----:B------:R-:W-:Y:S02]  /*2810*/  ISETP.NE.AND P1, PT, R5, 0x1, PT ;  /* 0x000000010500780c */ /* 0x000fe40003f25270 */
[-C--:B--2---:R-:W-:Y:S01]  /*2820*/  ISETP.GT.AND P0, PT, R8, R9.reuse, PT ;  /* 0x000000090800720c */ /* 0x084fe20003f04270 */
[----:B------:R-:W-:Y:S01]  /*2830*/  IMAD.MOV.U32 R11, RZ, RZ, R8 ;  /* 0x000000ffff0b7224 */ /* 0x000fe200078e0008 */
[----:B------:R-:W-:-:S11]  /*2840*/  MOV R10, R9 ;  /* 0x00000009000a7202 */ /* 0x000fd60000000f00 */
[----:B------:R2:W-:Y:S01]  /*2850*/  @P0 STL.64 [R6], R10 ;  /* 0x0000000a06000387 */ /* 0x0005e20000100a00 */
[----:B------:R-:W-:Y:S01]  /*2860*/  @P0 MOV R9, R8 ;  /* 0x0000000800090202 */ /* 0x000fe20000000f00 */
[----:B------:R-:W-:Y:S06]  /*2870*/  @!P1 BRA `(.L_x_11) ;  /* 0x0000000000289947 */ /* 0x000fec0003800000 */
[----:B--2---:R-:W2:Y:S01]  /*2880*/  LDL R11, [R6+0x8] ;  /* 0x00000800060b7983 */ /* 0x004ea20000100800 */
[----:B------:R-:W-:Y:S02]  /*2890*/  ISETP.NE.AND P1, PT, R5, 0x2, PT ;  /* 0x000000020500780c */ /* 0x000fe40003f25270 */
[----:B--2---:R-:W-:-:S13]  /*28a0*/  ISETP.GT.AND P0, PT, R9, R11, PT ;  /* 0x0000000b0900720c */ /* 0x004fda0003f04270 */
[----:B------:R-:W-:Y:S04]  /*28b0*/  @P0 STL [R6+0x8], R9 ;  /* 0x0000080906000387 */ /* 0x000fe80000100800 */
[----:B------:R1:W-:Y:S02]  /*28c0*/  @P0 STL [R6+0x4], R11 ;  /* 0x0000040b06000387 */ /* 0x0003e40000100800 */
[----:B-1----:R-:W-:Y:S01]  /*28d0*/  @P0 IMAD.MOV.U32 R11, RZ, RZ, R9 ;  /* 0x000000ffff0b0224 */ /* 0x002fe200078e0009 */
[----:B------:R-:W-:Y:S06]  /*28e0*/  @!P1 BRA `(.L_x_11) ;  /* 0x00000000000c9947 */ /* 0x000fec0003800000 */
[----:B------:R-:W2:Y:S02]  /*28f0*/  LDL R10, [R6+0xc] ;  /* 0x00000c00060a7983 */ /* 0x000ea40000100800 */
[----:B--2---:R-:W-:-:S13]  /*2900*/  ISETP.GT.AND P0, PT, R11, R10, PT ;  /* 0x0000000a0b00720c */ /* 0x004fda0003f04270 */
[----:B------:R3:W-:Y:S02]  /*2910*/  @P0 STL.64 [R6+0x8], R10 ;  /* 0x0000080a06000387 */ /* 0x0007e40000100a00 */
.L_x_11:
[----:B------:R-:W-:Y:S01]  /*2920*/  IADD3 R4, PT, PT, R4, 0x1, RZ ;  /* 0x0000000104047810 */ /* 0x000fe20007ffe0ff */
[----:B------:R-:W-:Y:S01]  /*2930*/  VIADD R2, R2, 0x1 ;  /* 0x0000000102027836 */ /* 0x000fe20000000000 */
[----:B------:R-:W-:Y:S01]  /*2940*/  UIADD3 UR5, UPT, UPT, UR5, -0x1, URZ ;  /* 0xffffffff05057890 */ /* 0x000fe2000fffe0ff */
[----:B------:R-:W-:Y:S11]  /*2950*/  BRA.U UP1, `(.L_x_14) ;  /* 0xfffffff501047547 */ /* 0x000ff6000b83ffff */
[----:B------:R-:W4:Y:S01]  /*2960*/  LDL R9, [R1+0xf0] ;  /* 0x0000f00001097983 */ /* 0x000f220000100800 */
[----:B-123--:R-:W1:Y:S01]  /*2970*/  LDC.64 R6, c[0x0][0x390] ;  /* 0x0000e400ff067b82 */ /* 0x00ee620000000a00 */
[----:B------:R-:W-:-:S07]  /*2980*/  IADD3 R3, PT, PT, R3, 0x5, RZ ;  /* 0x0000000503037810 */ /* 0x000fce0007ffe0ff */
[----:B------:R-:W2:Y:S01]  /*2990*/  LDC.64 R4, c[0x0][0x388] ;  /* 0x0000e200ff047b82 */ /* 0x000ea20000000a00 */
[----:B-1----:R-:W-:-:S04]  /*29a0*/  IMAD R3, R3, R7, R6 ;  /* 0x0000000703037224 */ /* 0x002fc800078e0206 */
[----:B--2---:R-:W-:-:S05]  /*29b0*/  IMAD.WIDE R2, R3, 0x4, R4 ;  /* 0x0000000403027825 */ /* 0x004fca00078e0204 */
[----:B----4-:R-:W-:Y:S01]  /*29c0*/  STG.E desc[UR8][R2.64], R9 ;  /* 0x0000000902007986 */ /* 0x010fe2000c101908 */
[----:B------:R-:W-:Y:S05]  /*29d0*/  EXIT ;  /* 0x000000000000794d */ /* 0x000fea0003800000 */
.L_x_15:
[----:B------:R-:W-:-:S00]  /*29e0*/  BRA `(.L_x_15) ;  /* 0xfffffffc00fc7947 */ /* 0x000fc0000383ffff */
[----:B------:R-:W-:-:S00]  /*29f0*/  NOP ;  /* 0x0000000000007918 */ /* 0x000fc00000000000 */
        /* <DEDUP_REMOVED lines=8> */
.L_x_16:


//--------------------- .nv.shared._Z18medianFilterKernelPiS_ii --------------------------
	.section	.nv.shared._Z18medianFilterKernelPiS_ii,"aw",@nobits
	.sectionflags	@""
	.align	4
.nv.shared._Z18medianFilterKernelPiS_ii:
	.zero		19520


//--------------------- .nv.shared.reserved.0     --------------------------
	.section	.nv.shared.reserved.0,"aw",@nobits
	.weak		__nv_reservedSMEM_offset_0_alias
	.size		__nv_reservedSMEM_offset_0_alias, 0, 64
	.other		__nv_reservedSMEM_offset_0_alias,@"STO_CUDA_RESERVED_SHARED STV_DEFAULT"
__nv_reservedSMEM_offset_0_alias:
	.zero		0
	.zero		64


//--------------------- .nv.constant0._Z18medianFilterKernelPiS_ii --------------------------
	.section	.nv.constant0._Z18medianFilterKernelPiS_ii,"a",@progbits
	.sectionflags	@""
	.align	4
.nv.constant0._Z18medianFilterKernelPiS_ii:
	.zero		920


//--------------------- SYMBOLS --------------------------

	.type		.nv.reservedSmem.offset0,@object
	.size		.nv.reservedSmem.offset0,0x4
	.type		.nv.reservedSmem.cap,@object
	.size		.nv.reservedSmem.cap,0x4
